	.target	sm_90a

	.elftype	@"ET_EXEC"


//--------------------- .note.nv.tkinfo           --------------------------
	.section	.note.nv.tkinfo,"",@"SHT_NOTE"
	.sectionflags	@"SHF_NOTE_NV_TKINFO"
	.tkinfo
        /*0018*/ 	.word	0x00000002
        /*0030*/ 	.string	""
        /*0030*/ 	.string	"ptxas"
        /*0030*/ 	.string	"Cuda compilation tools, release 13.0, V13.0.88"
        /*0030*/ 	.string	"Build cuda_13.0.r13.0/compiler.36424714_0"
        /*0030*/ 	.string	"-arch sm_90a -m 64 "



//--------------------- .note.nv.cuinfo           --------------------------
	.section	.note.nv.cuinfo,"",@"SHT_NOTE"
	.sectionflags	@"SHF_NOTE_NV_CUINFO"
        /*0018*/ 	.short	0x0002
        /*001a*/ 	.short	0x005a
        /*001c*/ 	.short	0x0082
	.zero		2


//--------------------- .nv.info                  --------------------------
	.section	.nv.info,"",@"SHT_CUDA_INFO"
	.align	4


	//----- nvinfo : EIATTR_REGCOUNT
	.align		4
        /*0000*/ 	.byte	0x04, 0x2f
        /*0002*/ 	.short	(.L_12 - .L_11)
	.align		4
.L_11:
        /*0004*/ 	.word	index@(_ZN7cutlass13device_kernelINS_4gemm6kernel13GemmUniversalIN4cute5tupleIJiiiiEEENS1_10collective13CollectiveMmaINS1_37MainloopSm90TmaGmmaWarpSpecializedFP8ILi56ENS5_IJNS4_1CILi1EEESB_SB_EEENS1_32KernelTmaWarpSpecializedPingpongEEENS5_IJNSA_ILi64EEESF_NSA_ILi32EEEEEENS_12float_e5m2_tENS5_IJlSB_lEEENS_12float_e4m3_tESJ_NS4_8TiledMMAINS4_8MMA_AtomIJNS4_4SM904GMMA30MMA_64x64x32_F32E5M2E4M3_SS_TNILNSO_7ScaleInE1ELSQ_1EEEEEENS4_6LayoutISC_NS5_IJNSA_ILi0EEESU_SU_EEEEENS5_IJNS4_10UnderscoreESX_SX_EEEEENS4_13SM90_TMA_LOADENS4_14ComposedLayoutINS4_7SwizzleILi1ELi4ELi3EEENS4_18smem_ptr_flag_bitsILi8EEENST_INS5_IJNSA_ILi8EEESG_EEENS5_IJSG_SB_EEEEEEEvNS4_8identityES10_S1A_vS1B_EENS_8epilogue10collective6detail29Sm90TmaWarpSpecializedAdapterINS1E_15DefaultEpilogueISI_SJ_SJ_NS1D_6thread17LinearCombinationISI_Li1EffLNS1I_9ScaleType4KindE0ELNS_15FloatRoundStyleE2ESI_EENS1_15EpilogueDefaultEEEEEvvEEEEvNT_6ParamsE)
        /*0008*/ 	.word	0x000000a8


	//----- nvinfo : EIATTR_FRAME_SIZE
	.align		4
.L_12:
        /*000c*/ 	.byte	0x04, 0x11
        /*000e*/ 	.short	(.L_14 - .L_13)
	.align		4
.L_13:
        /*0010*/ 	.word	index@(_ZN7cutlass13device_kernelINS_4gemm6kernel13GemmUniversalIN4cute5tupleIJiiiiEEENS1_10collective13CollectiveMmaINS1_37MainloopSm90TmaGmmaWarpSpecializedFP8ILi56ENS5_IJNS4_1CILi1EEESB_SB_EEENS1_32KernelTmaWarpSpecializedPingpongEEENS5_IJNSA_ILi64EEESF_NSA_ILi32EEEEEENS_12float_e5m2_tENS5_IJlSB_lEEENS_12float_e4m3_tESJ_NS4_8TiledMMAINS4_8MMA_AtomIJNS4_4SM904GMMA30MMA_64x64x32_F32E5M2E4M3_SS_TNILNSO_7ScaleInE1ELSQ_1EEEEEENS4_6LayoutISC_NS5_IJNSA_ILi0EEESU_SU_EEEEENS5_IJNS4_10UnderscoreESX_SX_EEEEENS4_13SM90_TMA_LOADENS4_14ComposedLayoutINS4_7SwizzleILi1ELi4ELi3EEENS4_18smem_ptr_flag_bitsILi8EEENST_INS5_IJNSA_ILi8EEESG_EEENS5_IJSG_SB_EEEEEEEvNS4_8identityES10_S1A_vS1B_EENS_8epilogue10collective6detail29Sm90TmaWarpSpecializedAdapterINS1E_15DefaultEpilogueISI_SJ_SJ_NS1D_6thread17LinearCombinationISI_Li1EffLNS1I_9ScaleType4KindE0ELNS_15FloatRoundStyleE2ESI_EENS1_15EpilogueDefaultEEEEEvvEEEEvNT_6ParamsE)
        /*0014*/ 	.word	0x00000000


	//----- nvinfo : EIATTR_MIN_STACK_SIZE
	.align		4
.L_14:
        /*0018*/ 	.byte	0x04, 0x12
        /*001a*/ 	.short	(.L_16 - .L_15)
	.align		4
.L_15:
        /*001c*/ 	.word	index@(_ZN7cutlass13device_kernelINS_4gemm6kernel13GemmUniversalIN4cute5tupleIJiiiiEEENS1_10collective13CollectiveMmaINS1_37MainloopSm90TmaGmmaWarpSpecializedFP8ILi56ENS5_IJNS4_1CILi1EEESB_SB_EEENS1_32KernelTmaWarpSpecializedPingpongEEENS5_IJNSA_ILi64EEESF_NSA_ILi32EEEEEENS_12float_e5m2_tENS5_IJlSB_lEEENS_12float_e4m3_tESJ_NS4_8TiledMMAINS4_8MMA_AtomIJNS4_4SM904GMMA30MMA_64x64x32_F32E5M2E4M3_SS_TNILNSO_7ScaleInE1ELSQ_1EEEEEENS4_6LayoutISC_NS5_IJNSA_ILi0EEESU_SU_EEEEENS5_IJNS4_10UnderscoreESX_SX_EEEEENS4_13SM90_TMA_LOADENS4_14ComposedLayoutINS4_7SwizzleILi1ELi4ELi3EEENS4_18smem_ptr_flag_bitsILi8EEENST_INS5_IJNSA_ILi8EEESG_EEENS5_IJSG_SB_EEEEEEEvNS4_8identityES10_S1A_vS1B_EENS_8epilogue10collective6detail29Sm90TmaWarpSpecializedAdapterINS1E_15DefaultEpilogueISI_SJ_SJ_NS1D_6thread17LinearCombinationISI_Li1EffLNS1I_9ScaleType4KindE0ELNS_15FloatRoundStyleE2ESI_EENS1_15EpilogueDefaultEEEEEvvEEEEvNT_6ParamsE)
        /*0020*/ 	.word	0x00000000
.L_16:


//--------------------- .nv.compat                --------------------------
	.section	.nv.compat,"",@"SHT_CUDA_COMPAT_INFO"
	.align	4
        /*0000*/ 	.byte	0x02, 0x09, 0x01, 0x00, 0x02, 0x02, 0x04, 0x00, 0x02, 0x05, 0x05, 0x00, 0x03, 0x07, 0x01, 0x01
        /*0010*/ 	.byte	0x02, 0x03, 0x01, 0x00, 0x02, 0x06, 0x01, 0x00, 0x04, 0x0b, 0x08, 0x00, 0x00, 0x00, 0x00, 0x00
        /*0020*/ 	.byte	0x00, 0x00, 0x00, 0x00


//--------------------- .nv.info._ZN7cutlass13device_kernelINS_4gemm6kernel13GemmUniversalIN4cute5tupleIJiiiiEEENS1_10collective13CollectiveMmaINS1_37MainloopSm90TmaGmmaWarpSpecializedFP8ILi56ENS5_IJNS4_1CILi1EEESB_SB_EEENS1_32KernelTmaWarpSpecializedPingpongEEENS5_IJNSA_ILi64EEESF_NSA_ILi32EEEEEENS_12float_e5m2_tENS5_IJlSB_lEEENS_12float_e4m3_tESJ_NS4_8TiledMMAINS4_8MMA_AtomIJNS4_4SM904GMMA30MMA_64x64x32_F32E5M2E4M3_SS_TNILNSO_7ScaleInE1ELSQ_1EEEEEENS4_6LayoutISC_NS5_IJNSA_ILi0EEESU_SU_EEEEENS5_IJNS4_10UnderscoreESX_SX_EEEEENS4_13SM90_TMA_LOADENS4_14ComposedLayoutINS4_7SwizzleILi1ELi4ELi3EEENS4_18smem_ptr_flag_bitsILi8EEENST_INS5_IJNSA_ILi8EEESG_EEENS5_IJSG_SB_EEEEEEEvNS4_8identityES10_S1A_vS1B_EENS_8epilogue10collective6detail29Sm90TmaWarpSpecializedAdapterINS1E_15DefaultEpilogueISI_SJ_SJ_NS1D_6thread17LinearCombinationISI_Li1EffLNS1I_9ScaleType4KindE0ELNS_15FloatRoundStyleE2ESI_EENS1_15EpilogueDefaultEEEEEvvEEEEvNT_6ParamsE --------------------------
	.section	.nv.info._ZN7cutlass13device_kernelINS_4gemm6kernel13GemmUniversalIN4cute5tupleIJiiiiEEENS1_10collective13CollectiveMmaINS1_37MainloopSm90TmaGmmaWarpSpecializedFP8ILi56ENS5_IJNS4_1CILi1EEESB_SB_EEENS1_32KernelTmaWarpSpecializedPingpongEEENS5_IJNSA_ILi64EEESF_NSA_ILi32EEEEEENS_12float_e5m2_tENS5_IJlSB_lEEENS_12float_e4m3_tESJ_NS4_8TiledMMAINS4_8MMA_AtomIJNS4_4SM904GMMA30MMA_64x64x32_F32E5M2E4M3_SS_TNILNSO_7ScaleInE1ELSQ_1EEEEEENS4_6LayoutISC_NS5_IJNSA_ILi0EEESU_SU_EEEEENS5_IJNS4_10UnderscoreESX_SX_EEEEENS4_13SM90_TMA_LOADENS4_14ComposedLayoutINS4_7SwizzleILi1ELi4ELi3EEENS4_18smem_ptr_flag_bitsILi8EEENST_INS5_IJNSA_ILi8EEESG_EEENS5_IJSG_SB_EEEEEEEvNS4_8identityES10_S1A_vS1B_EENS_8epilogue10collective6detail29Sm90TmaWarpSpecializedAdapterINS1E_15DefaultEpilogueISI_SJ_SJ_NS1D_6thread17LinearCombinationISI_Li1EffLNS1I_9ScaleType4KindE0ELNS_15FloatRoundStyleE2ESI_EENS1_15EpilogueDefaultEEEEEvvEEEEvNT_6ParamsE,"",@"SHT_CUDA_INFO"
	.sectionflags	@""
	.align	4


	//----- nvinfo : EIATTR_CUDA_API_VERSION
	.align		4
        /*0000*/ 	.byte	0x04, 0x37
        /*0002*/ 	.short	(.L_18 - .L_17)
.L_17:
        /*0004*/ 	.word	0x00000082


	//----- nvinfo : EIATTR_KPARAM_INFO
	.align		4
.L_18:
        /*0008*/ 	.byte	0x04, 0x17
        /*000a*/ 	.short	(.L_20 - .L_19)
.L_19:
        /*000c*/ 	.word	0x00000000
        /*0010*/ 	.short	0x0000
        /*0012*/ 	.short	0x0070
        /*0014*/ 	.byte	0x00, 0xf0, 0x01, 0x10


	//----- nvinfo : EIATTR_SPARSE_MMA_MASK
	.align		4
.L_20:
        /*0018*/ 	.byte	0x03, 0x50
        /*001a*/ 	.short	0x0000


	//----- nvinfo : EIATTR_MAXREG_COUNT
	.align		4
        /*001c*/ 	.byte	0x03, 0x1b
        /*001e*/ 	.short	0x00a8


	//----- nvinfo : EIATTR_NUM_BARRIERS
	.align		4
        /*0020*/ 	.byte	0x02, 0x4c
        /*0022*/ 	.byte	0x01
	.zero		1


	//----- nvinfo : EIATTR_MERCURY_ISA_VERSION
	.align		4
        /*0024*/ 	.byte	0x03, 0x5f
        /*0026*/ 	.short	0x0101


	//----- nvinfo : EIATTR_INT_WARP_WIDE_INSTR_OFFSETS
	.align		4
        /*0028*/ 	.byte	0x04, 0x31
        /*002a*/ 	.short	(.L_22 - .L_21)


	//   ....[0]....
.L_21:
        /*002c*/ 	.word	0x00000ad0


	//   ....[1]....
        /*0030*/ 	.word	0x00000af0


	//   ....[2]....
        /*0034*/ 	.word	0x00000b70


	//   ....[3]....
        /*0038*/ 	.word	0x00000b80


	//   ....[4]....
        /*003c*/ 	.word	0x00000b90


	//   ....[5]....
        /*0040*/ 	.word	0x00000bb0


	//   ....[6]....
        /*0044*/ 	.word	0x00000c00


	//   ....[7]....
        /*0048*/ 	.word	0x00000c20


	//----- nvinfo : EIATTR_COOP_GROUP_MASK_REGIDS
	.align		4
.L_22:
        /*004c*/ 	.byte	0x04, 0x29
        /*004e*/ 	.short	(.L_24 - .L_23)


	//   ....[0]....
.L_23:
        /*0050*/ 	.word	0xffffffff


	//   ....[1]....
        /*0054*/ 	.word	0xffffffff


	//   ....[2]....
        /*0058*/ 	.word	0xffffffff


	//   ....[3]....
        /*005c*/ 	.word	0xffffffff


	//   ....[4]....
        /*0060*/ 	.word	0xffffffff


	//   ....[5]....
        /*0064*/ 	.word	0xffffffff


	//----- nvinfo : EIATTR_COOP_GROUP_INSTR_OFFSETS
	.align		4
.L_24:
        /*0068*/ 	.byte	0x04, 0x28
        /*006a*/ 	.short	(.L_26 - .L_25)


	//   ....[0]....
.L_25:
        /*006c*/ 	.word	0x00000060


	//   ....[1]....
        /*0070*/ 	.word	0x00000070


	//   ....[2]....
        /*0074*/ 	.word	0x00000130


	//   ....[3]....
        /*0078*/ 	.word	0x00000970


	//   ....[4]....
        /*007c*/ 	.word	0x000009b0


	//   ....[5]....
        /*0080*/ 	.word	0x000009f0


	//----- nvinfo : EIATTR_REG_RECONFIG
	.align		4
.L_26:
        /*0084*/ 	.byte	0x01, 0x54
	.zero		2


	//----- nvinfo : EIATTR_MBARRIER_INSTR_OFFSETS
	.align		4
        /*0088*/ 	.byte	0x04, 0x39
        /*008a*/ 	.short	(.L_28 - .L_27)


	//   ....[0]....
.L_27:
        /*008c*/ 	.word	0x00000250
        /*0090*/ 	.word	0x000000ff
        /*0094*/ 	.word	0x00000000
        /*0098*/ 	.short	0x0100
        /*009a*/ 	.byte	0x08
	.zero		1


	//   ....[1]....
        /*009c*/ 	.word	0x00000260
        /*00a0*/ 	.word	0x000000ff
        /*00a4*/ 	.word	0x000001c0
        /*00a8*/ 	.short	0x0100
        /*00aa*/ 	.byte	0x08
	.zero		1


	//   ....[2]....
        /*00ac*/ 	.word	0x00000270
        /*00b0*/ 	.word	0x000000ff
        /*00b4*/ 	.word	0x00000008
        /*00b8*/ 	.short	0x0100
        /*00ba*/ 	.byte	0x08
	.zero		1


	//   ....[3]....
        /*00bc*/ 	.word	0x00000280
        /*00c0*/ 	.word	0x000000ff
        /*00c4*/ 	.word	0x000001c8
        /*00c8*/ 	.short	0x0100
        /*00ca*/ 	.byte	0x08
	.zero		1


	//   ....[4]....
        /*00cc*/ 	.word	0x00000290
        /*00d0*/ 	.word	0x000000ff
        /*00d4*/ 	.word	0x00000010
        /*00d8*/ 	.short	0x0100
        /*00da*/ 	.byte	0x08
	.zero		1


	//   ....[5]....
        /*00dc*/ 	.word	0x000002a0
        /*00e0*/ 	.word	0x000000ff
        /*00e4*/ 	.word	0x000001d0
        /*00e8*/ 	.short	0x0100
        /*00ea*/ 	.byte	0x08
	.zero		1


	//   ....[6]....
        /*00ec*/ 	.word	0x000002b0
        /*00f0*/ 	.word	0x000000ff
        /*00f4*/ 	.word	0x00000018
        /*00f8*/ 	.short	0x0100
        /*00fa*/ 	.byte	0x08
	.zero		1


	//   ....[7]....
        /*00fc*/ 	.word	0x000002c0
        /*0100*/ 	.word	0x000000ff
        /*0104*/ 	.word	0x000001d8
        /*0108*/ 	.short	0x0100
        /*010a*/ 	.byte	0x08
	.zero		1


	//   ....[8]....
        /*010c*/ 	.word	0x000002d0
        /*0110*/ 	.word	0x000000ff
        /*0114*/ 	.word	0x00000020
        /*0118*/ 	.short	0x0100
        /*011a*/ 	.byte	0x08
	.zero		1


	//   ....[9]....
        /*011c*/ 	.word	0x000002e0
        /*0120*/ 	.word	0x000000ff
        /*0124*/ 	.word	0x000001e0
        /*0128*/ 	.short	0x0100
        /*012a*/ 	.byte	0x08
	.zero		1


	//   ....[10]....
        /*012c*/ 	.word	0x000002f0
        /*0130*/ 	.word	0x000000ff
        /*0134*/ 	.word	0x00000028
        /*0138*/ 	.short	0x0100
        /*013a*/ 	.byte	0x08
	.zero		1


	//   ....[11]....
        /*013c*/ 	.word	0x00000300
        /*0140*/ 	.word	0x000000ff
        /*0144*/ 	.word	0x000001e8
        /*0148*/ 	.short	0x0100
        /*014a*/ 	.byte	0x08
	.zero		1


	//   ....[12]....
        /*014c*/ 	.word	0x00000310
        /*0150*/ 	.word	0x000000ff
        /*0154*/ 	.word	0x00000030
        /*0158*/ 	.short	0x0100
        /*015a*/ 	.byte	0x08
	.zero		1


	//   ....[13]....
        /*015c*/ 	.word	0x00000320
        /*0160*/ 	.word	0x000000ff
        /*0164*/ 	.word	0x000001f0
        /*0168*/ 	.short	0x0100
        /*016a*/ 	.byte	0x08
	.zero		1


	//   ....[14]....
        /*016c*/ 	.word	0x00000330
        /*0170*/ 	.word	0x000000ff
        /*0174*/ 	.word	0x00000038
        /*0178*/ 	.short	0x0100
        /*017a*/ 	.byte	0x08
	.zero		1


	//   ....[15]....
        /*017c*/ 	.word	0x00000340
        /*0180*/ 	.word	0x000000ff
        /*0184*/ 	.word	0x000001f8
        /*0188*/ 	.short	0x0100
        /*018a*/ 	.byte	0x08
	.zero		1


	//   ....[16]....
        /*018c*/ 	.word	0x00000350
        /*0190*/ 	.word	0x000000ff
        /*0194*/ 	.word	0x00000040
        /*0198*/ 	.short	0x0100
        /*019a*/ 	.byte	0x08
	.zero		1


	//   ....[17]....
        /*019c*/ 	.word	0x00000360
        /*01a0*/ 	.word	0x000000ff
        /*01a4*/ 	.word	0x00000200
        /*01a8*/ 	.short	0x0100
        /*01aa*/ 	.byte	0x08
	.zero		1


	//   ....[18]....
        /*01ac*/ 	.word	0x00000370
        /*01b0*/ 	.word	0x000000ff
        /*01b4*/ 	.word	0x00000048
        /*01b8*/ 	.short	0x0100
        /*01ba*/ 	.byte	0x08
	.zero		1


	//   ....[19]....
        /*01bc*/ 	.word	0x00000380
        /*01c0*/ 	.word	0x000000ff
        /*01c4*/ 	.word	0x00000208
        /*01c8*/ 	.short	0x0100
        /*01ca*/ 	.byte	0x08
	.zero		1


	//   ....[20]....
        /*01cc*/ 	.word	0x00000390
        /*01d0*/ 	.word	0x000000ff
        /*01d4*/ 	.word	0x00000050
        /*01d8*/ 	.short	0x0100
        /*01da*/ 	.byte	0x08
	.zero		1


	//   ....[21]....
        /*01dc*/ 	.word	0x000003a0
        /*01e0*/ 	.word	0x000000ff
        /*01e4*/ 	.word	0x00000210
        /*01e8*/ 	.short	0x0100
        /*01ea*/ 	.byte	0x08
	.zero		1


	//   ....[22]....
        /*01ec*/ 	.word	0x000003b0
        /*01f0*/ 	.word	0x000000ff
        /*01f4*/ 	.word	0x00000058
        /*01f8*/ 	.short	0x0100
        /*01fa*/ 	.byte	0x08
	.zero		1


	//   ....[23]....
        /*01fc*/ 	.word	0x000003c0
        /*0200*/ 	.word	0x000000ff
        /*0204*/ 	.word	0x00000218
        /*0208*/ 	.short	0x0100
        /*020a*/ 	.byte	0x08
	.zero		1


	//   ....[24]....
        /*020c*/ 	.word	0x000003d0
        /*0210*/ 	.word	0x000000ff
        /*0214*/ 	.word	0x00000060
        /*0218*/ 	.short	0x0100
        /*021a*/ 	.byte	0x08
	.zero		1


	//   ....[25]....
        /*021c*/ 	.word	0x000003e0
        /*0220*/ 	.word	0x000000ff
        /*0224*/ 	.word	0x00000220
        /*0228*/ 	.short	0x0100
        /*022a*/ 	.byte	0x08
	.zero		1


	//   ....[26]....
        /*022c*/ 	.word	0x000003f0
        /*0230*/ 	.word	0x000000ff
        /*0234*/ 	.word	0x00000068
        /*0238*/ 	.short	0x0100
        /*023a*/ 	.byte	0x08
	.zero		1


	//   ....[27]....
        /*023c*/ 	.word	0x00000400
        /*0240*/ 	.word	0x000000ff
        /*0244*/ 	.word	0x00000228
        /*0248*/ 	.short	0x0100
        /*024a*/ 	.byte	0x08
	.zero		1


	//   ....[28]....
        /*024c*/ 	.word	0x00000410
        /*0250*/ 	.word	0x000000ff
        /*0254*/ 	.word	0x00000070
        /*0258*/ 	.short	0x0100
        /*025a*/ 	.byte	0x08
	.zero		1


	//   ....[29]....
        /*025c*/ 	.word	0x00000420
        /*0260*/ 	.word	0x000000ff
        /*0264*/ 	.word	0x00000230
        /*0268*/ 	.short	0x0100
        /*026a*/ 	.byte	0x08
	.zero		1


	//   ....[30]....
        /*026c*/ 	.word	0x00000430
        /*0270*/ 	.word	0x000000ff
        /*0274*/ 	.word	0x00000078
        /*0278*/ 	.short	0x0100
        /*027a*/ 	.byte	0x08
	.zero		1


	//   ....[31]....
        /*027c*/ 	.word	0x00000440
        /*0280*/ 	.word	0x000000ff
        /*0284*/ 	.word	0x00000238
        /*0288*/ 	.short	0x0100
        /*028a*/ 	.byte	0x08
	.zero		1


	//   ....[32]....
        /*028c*/ 	.word	0x00000450
        /*0290*/ 	.word	0x000000ff
        /*0294*/ 	.word	0x00000080
        /*0298*/ 	.short	0x0100
        /*029a*/ 	.byte	0x08
	.zero		1


	//   ....[33]....
        /*029c*/ 	.word	0x00000460
        /*02a0*/ 	.word	0x000000ff
        /*02a4*/ 	.word	0x00000240
        /*02a8*/ 	.short	0x0100
        /*02aa*/ 	.byte	0x08
	.zero		1


	//   ....[34]....
        /*02ac*/ 	.word	0x00000470
        /*02b0*/ 	.word	0x000000ff
        /*02b4*/ 	.word	0x00000088
        /*02b8*/ 	.short	0x0100
        /*02ba*/ 	.byte	0x08
	.zero		1


	//   ....[35]....
        /*02bc*/ 	.word	0x00000480
        /*02c0*/ 	.word	0x000000ff
        /*02c4*/ 	.word	0x00000248
        /*02c8*/ 	.short	0x0100
        /*02ca*/ 	.byte	0x08
	.zero		1


	//   ....[36]....
        /*02cc*/ 	.word	0x00000490
        /*02d0*/ 	.word	0x000000ff
        /*02d4*/ 	.word	0x00000090
        /*02d8*/ 	.short	0x0100
        /*02da*/ 	.byte	0x08
	.zero		1


	//   ....[37]....
        /*02dc*/ 	.word	0x000004a0
        /*02e0*/ 	.word	0x000000ff
        /*02e4*/ 	.word	0x00000250
        /*02e8*/ 	.short	0x0100
        /*02ea*/ 	.byte	0x08
	.zero		1


	//   ....[38]....
        /*02ec*/ 	.word	0x000004b0
        /*02f0*/ 	.word	0x000000ff
        /*02f4*/ 	.word	0x00000098
        /*02f8*/ 	.short	0x0100
        /*02fa*/ 	.byte	0x08
	.zero		1


	//   ....[39]....
        /*02fc*/ 	.word	0x000004c0
        /*0300*/ 	.word	0x000000ff
        /*0304*/ 	.word	0x00000258
        /*0308*/ 	.short	0x0100
        /*030a*/ 	.byte	0x08
	.zero		1


	//   ....[40]....
        /*030c*/ 	.word	0x000004d0
        /*0310*/ 	.word	0x000000ff
        /*0314*/ 	.word	0x000000a0
        /*0318*/ 	.short	0x0100
        /*031a*/ 	.byte	0x08
	.zero		1


	//   ....[41]....
        /*031c*/ 	.word	0x000004e0
        /*0320*/ 	.word	0x000000ff
        /*0324*/ 	.word	0x00000260
        /*0328*/ 	.short	0x0100
        /*032a*/ 	.byte	0x08
	.zero		1


	//   ....[42]....
        /*032c*/ 	.word	0x000004f0
        /*0330*/ 	.word	0x000000ff
        /*0334*/ 	.word	0x000000a8
        /*0338*/ 	.short	0x0100
        /*033a*/ 	.byte	0x08
	.zero		1


	//   ....[43]....
        /*033c*/ 	.word	0x00000500
        /*0340*/ 	.word	0x000000ff
        /*0344*/ 	.word	0x00000268
        /*0348*/ 	.short	0x0100
        /*034a*/ 	.byte	0x08
	.zero		1


	//   ....[44]....
        /*034c*/ 	.word	0x00000510
        /*0350*/ 	.word	0x000000ff
        /*0354*/ 	.word	0x000000b0
        /*0358*/ 	.short	0x0100
        /*035a*/ 	.byte	0x08
	.zero		1


	//   ....[45]....
        /*035c*/ 	.word	0x00000520
        /*0360*/ 	.word	0x000000ff
        /*0364*/ 	.word	0x00000270
        /*0368*/ 	.short	0x0100
        /*036a*/ 	.byte	0x08
	.zero		1


	//   ....[46]....
        /*036c*/ 	.word	0x00000530
        /*0370*/ 	.word	0x000000ff
        /*0374*/ 	.word	0x000000b8
        /*0378*/ 	.short	0x0100
        /*037a*/ 	.byte	0x08
	.zero		1


	//   ....[47]....
        /*037c*/ 	.word	0x00000540
        /*0380*/ 	.word	0x000000ff
        /*0384*/ 	.word	0x00000278
        /*0388*/ 	.short	0x0100
        /*038a*/ 	.byte	0x08
	.zero		1


	//   ....[48]....
        /*038c*/ 	.word	0x00000550
        /*0390*/ 	.word	0x000000ff
        /*0394*/ 	.word	0x000000c0
        /*0398*/ 	.short	0x0100
        /*039a*/ 	.byte	0x08
	.zero		1


	//   ....[49]....
        /*039c*/ 	.word	0x00000560
        /*03a0*/ 	.word	0x000000ff
        /*03a4*/ 	.word	0x00000280
        /*03a8*/ 	.short	0x0100
        /*03aa*/ 	.byte	0x08
	.zero		1


	//   ....[50]....
        /*03ac*/ 	.word	0x00000570
        /*03b0*/ 	.word	0x000000ff
        /*03b4*/ 	.word	0x000000c8
        /*03b8*/ 	.short	0x0100
        /*03ba*/ 	.byte	0x08
	.zero		1


	//   ....[51]....
        /*03bc*/ 	.word	0x00000580
        /*03c0*/ 	.word	0x000000ff
        /*03c4*/ 	.word	0x00000288
        /*03c8*/ 	.short	0x0100
        /*03ca*/ 	.byte	0x08
	.zero		1


	//   ....[52]....
        /*03cc*/ 	.word	0x00000590
        /*03d0*/ 	.word	0x000000ff
        /*03d4*/ 	.word	0x000000d0
        /*03d8*/ 	.short	0x0100
        /*03da*/ 	.byte	0x08
	.zero		1


	//   ....[53]....
        /*03dc*/ 	.word	0x000005a0
        /*03e0*/ 	.word	0x000000ff
        /*03e4*/ 	.word	0x00000290
        /*03e8*/ 	.short	0x0100
        /*03ea*/ 	.byte	0x08
	.zero		1


	//   ....[54]....
        /*03ec*/ 	.word	0x000005b0
        /*03f0*/ 	.word	0x000000ff
        /*03f4*/ 	.word	0x000000d8
        /*03f8*/ 	.short	0x0100
        /*03fa*/ 	.byte	0x08
	.zero		1


	//   ....[55]....
        /*03fc*/ 	.word	0x000005c0
        /*0400*/ 	.word	0x000000ff
        /*0404*/ 	.word	0x00000298
        /*0408*/ 	.short	0x0100
        /*040a*/ 	.byte	0x08
	.zero		1


	//   ....[56]....
        /*040c*/ 	.word	0x000005d0
        /*0410*/ 	.word	0x000000ff
        /*0414*/ 	.word	0x000000e0
        /*0418*/ 	.short	0x0100
        /*041a*/ 	.byte	0x08
	.zero		1


	//   ....[57]....
        /*041c*/ 	.word	0x000005e0
        /*0420*/ 	.word	0x000000ff
        /*0424*/ 	.word	0x000002a0
        /*0428*/ 	.short	0x0100
        /*042a*/ 	.byte	0x08
	.zero		1


	//   ....[58]....
        /*042c*/ 	.word	0x000005f0
        /*0430*/ 	.word	0x000000ff
        /*0434*/ 	.word	0x000000e8
        /*0438*/ 	.short	0x0100
        /*043a*/ 	.byte	0x08
	.zero		1


	//   ....[59]....
        /*043c*/ 	.word	0x00000600
        /*0440*/ 	.word	0x000000ff
        /*0444*/ 	.word	0x000002a8
        /*0448*/ 	.short	0x0100
        /*044a*/ 	.byte	0x08
	.zero		1


	//   ....[60]....
        /*044c*/ 	.word	0x00000610
        /*0450*/ 	.word	0x000000ff
        /*0454*/ 	.word	0x000000f0
        /*0458*/ 	.short	0x0100
        /*045a*/ 	.byte	0x08
	.zero		1


	//   ....[61]....
        /*045c*/ 	.word	0x00000620
        /*0460*/ 	.word	0x000000ff
        /*0464*/ 	.word	0x000002b0
        /*0468*/ 	.short	0x0100
        /*046a*/ 	.byte	0x08
	.zero		1


	//   ....[62]....
        /*046c*/ 	.word	0x00000630
        /*0470*/ 	.word	0x000000ff
        /*0474*/ 	.word	0x000000f8
        /*0478*/ 	.short	0x0100
        /*047a*/ 	.byte	0x08
	.zero		1


	//   ....[63]....
        /*047c*/ 	.word	0x00000640
        /*0480*/ 	.word	0x000000ff
        /*0484*/ 	.word	0x000002b8
        /*0488*/ 	.short	0x0100
        /*048a*/ 	.byte	0x08
	.zero		1


	//   ....[64]....
        /*048c*/ 	.word	0x00000650
        /*0490*/ 	.word	0x000000ff
        /*0494*/ 	.word	0x00000100
        /*0498*/ 	.short	0x0100
        /*049a*/ 	.byte	0x08
	.zero		1


	//   ....[65]....
        /*049c*/ 	.word	0x00000660
        /*04a0*/ 	.word	0x000000ff
        /*04a4*/ 	.word	0x000002c0
        /*04a8*/ 	.short	0x0100
        /*04aa*/ 	.byte	0x08
	.zero		1


	//   ....[66]....
        /*04ac*/ 	.word	0x00000670
        /*04b0*/ 	.word	0x000000ff
        /*04b4*/ 	.word	0x00000108
        /*04b8*/ 	.short	0x0100
        /*04ba*/ 	.byte	0x08
	.zero		1


	//   ....[67]....
        /*04bc*/ 	.word	0x00000680
        /*04c0*/ 	.word	0x000000ff
        /*04c4*/ 	.word	0x000002c8
        /*04c8*/ 	.short	0x0100
        /*04ca*/ 	.byte	0x08
	.zero		1


	//   ....[68]....
        /*04cc*/ 	.word	0x00000690
        /*04d0*/ 	.word	0x000000ff
        /*04d4*/ 	.word	0x00000110
        /*04d8*/ 	.short	0x0100
        /*04da*/ 	.byte	0x08
	.zero		1


	//   ....[69]....
        /*04dc*/ 	.word	0x000006a0
        /*04e0*/ 	.word	0x000000ff
        /*04e4*/ 	.word	0x000002d0
        /*04e8*/ 	.short	0x0100
        /*04ea*/ 	.byte	0x08
	.zero		1


	//   ....[70]....
        /*04ec*/ 	.word	0x000006b0
        /*04f0*/ 	.word	0x000000ff
        /*04f4*/ 	.word	0x00000118
        /*04f8*/ 	.short	0x0100
        /*04fa*/ 	.byte	0x08
	.zero		1


	//   ....[71]....
        /*04fc*/ 	.word	0x000006c0
        /*0500*/ 	.word	0x000000ff
        /*0504*/ 	.word	0x000002d8
        /*0508*/ 	.short	0x0100
        /*050a*/ 	.byte	0x08
	.zero		1


	//   ....[72]....
        /*050c*/ 	.word	0x000006d0
        /*0510*/ 	.word	0x000000ff
        /*0514*/ 	.word	0x00000120
        /*0518*/ 	.short	0x0100
        /*051a*/ 	.byte	0x08
	.zero		1


	//   ....[73]....
        /*051c*/ 	.word	0x000006e0
        /*0520*/ 	.word	0x000000ff
        /*0524*/ 	.word	0x000002e0
        /*0528*/ 	.short	0x0100
        /*052a*/ 	.byte	0x08
	.zero		1


	//   ....[74]....
        /*052c*/ 	.word	0x000006f0
        /*0530*/ 	.word	0x000000ff
        /*0534*/ 	.word	0x00000128
        /*0538*/ 	.short	0x0100
        /*053a*/ 	.byte	0x08
	.zero		1


	//   ....[75]....
        /*053c*/ 	.word	0x00000700
        /*0540*/ 	.word	0x000000ff
        /*0544*/ 	.word	0x000002e8
        /*0548*/ 	.short	0x0100
        /*054a*/ 	.byte	0x08
	.zero		1


	//   ....[76]....
        /*054c*/ 	.word	0x00000710
        /*0550*/ 	.word	0x000000ff
        /*0554*/ 	.word	0x00000130
        /*0558*/ 	.short	0x0100
        /*055a*/ 	.byte	0x08
	.zero		1


	//   ....[77]....
        /*055c*/ 	.word	0x00000720
        /*0560*/ 	.word	0x000000ff
        /*0564*/ 	.word	0x000002f0
        /*0568*/ 	.short	0x0100
        /*056a*/ 	.byte	0x08
	.zero		1


	//   ....[78]....
        /*056c*/ 	.word	0x00000730
        /*0570*/ 	.word	0x000000ff
        /*0574*/ 	.word	0x00000138
        /*0578*/ 	.short	0x0100
        /*057a*/ 	.byte	0x08
	.zero		1


	//   ....[79]....
        /*057c*/ 	.word	0x00000740
        /*0580*/ 	.word	0x000000ff
        /*0584*/ 	.word	0x000002f8
        /*0588*/ 	.short	0x0100
        /*058a*/ 	.byte	0x08
	.zero		1


	//   ....[80]....
        /*058c*/ 	.word	0x00000750
        /*0590*/ 	.word	0x000000ff
        /*0594*/ 	.word	0x00000140
        /*0598*/ 	.short	0x0100
        /*059a*/ 	.byte	0x08
	.zero		1


	//   ....[81]....
        /*059c*/ 	.word	0x00000760
        /*05a0*/ 	.word	0x000000ff
        /*05a4*/ 	.word	0x00000300
        /*05a8*/ 	.short	0x0100
        /*05aa*/ 	.byte	0x08
	.zero		1


	//   ....[82]....
        /*05ac*/ 	.word	0x00000770
        /*05b0*/ 	.word	0x000000ff
        /*05b4*/ 	.word	0x00000148
        /*05b8*/ 	.short	0x0100
        /*05ba*/ 	.byte	0x08
	.zero		1


	//   ....[83]....
        /*05bc*/ 	.word	0x00000780
        /*05c0*/ 	.word	0x000000ff
        /*05c4*/ 	.word	0x00000308
        /*05c8*/ 	.short	0x0100
        /*05ca*/ 	.byte	0x08
	.zero		1


	//   ....[84]....
        /*05cc*/ 	.word	0x00000790
        /*05d0*/ 	.word	0x000000ff
        /*05d4*/ 	.word	0x00000150
        /*05d8*/ 	.short	0x0100
        /*05da*/ 	.byte	0x08
	.zero		1


	//   ....[85]....
        /*05dc*/ 	.word	0x000007a0
        /*05e0*/ 	.word	0x000000ff
        /*05e4*/ 	.word	0x00000310
        /*05e8*/ 	.short	0x0100
        /*05ea*/ 	.byte	0x08
	.zero		1


	//   ....[86]....
        /*05ec*/ 	.word	0x000007b0
        /*05f0*/ 	.word	0x000000ff
        /*05f4*/ 	.word	0x00000158
        /*05f8*/ 	.short	0x0100
        /*05fa*/ 	.byte	0x08
	.zero		1


	//   ....[87]....
        /*05fc*/ 	.word	0x000007c0
        /*0600*/ 	.word	0x000000ff
        /*0604*/ 	.word	0x00000318
        /*0608*/ 	.short	0x0100
        /*060a*/ 	.byte	0x08
	.zero		1


	//   ....[88]....
        /*060c*/ 	.word	0x000007d0
        /*0610*/ 	.word	0x000000ff
        /*0614*/ 	.word	0x00000160
        /*0618*/ 	.short	0x0100
        /*061a*/ 	.byte	0x08
	.zero		1


	//   ....[89]....
        /*061c*/ 	.word	0x000007e0
        /*0620*/ 	.word	0x000000ff
        /*0624*/ 	.word	0x00000320
        /*0628*/ 	.short	0x0100
        /*062a*/ 	.byte	0x08
	.zero		1


	//   ....[90]....
        /*062c*/ 	.word	0x000007f0
        /*0630*/ 	.word	0x000000ff
        /*0634*/ 	.word	0x00000168
        /*0638*/ 	.short	0x0100
        /*063a*/ 	.byte	0x08
	.zero		1


	//   ....[91]....
        /*063c*/ 	.word	0x00000800
        /*0640*/ 	.word	0x000000ff
        /*0644*/ 	.word	0x00000328
        /*0648*/ 	.short	0x0100
        /*064a*/ 	.byte	0x08
	.zero		1


	//   ....[92]....
        /*064c*/ 	.word	0x00000810
        /*0650*/ 	.word	0x000000ff
        /*0654*/ 	.word	0x00000170
        /*0658*/ 	.short	0x0100
        /*065a*/ 	.byte	0x08
	.zero		1


	//   ....[93]....
        /*065c*/ 	.word	0x00000820
        /*0660*/ 	.word	0x000000ff
        /*0664*/ 	.word	0x00000330
        /*0668*/ 	.short	0x0100
        /*066a*/ 	.byte	0x08
	.zero		1


	//   ....[94]....
        /*066c*/ 	.word	0x00000830
        /*0670*/ 	.word	0x000000ff
        /*0674*/ 	.word	0x00000178
        /*0678*/ 	.short	0x0100
        /*067a*/ 	.byte	0x08
	.zero		1


	//   ....[95]....
        /*067c*/ 	.word	0x00000840
        /*0680*/ 	.word	0x000000ff
        /*0684*/ 	.word	0x00000338
        /*0688*/ 	.short	0x0100
        /*068a*/ 	.byte	0x08
	.zero		1


	//   ....[96]....
        /*068c*/ 	.word	0x00000850
        /*0690*/ 	.word	0x000000ff
        /*0694*/ 	.word	0x00000180
        /*0698*/ 	.short	0x0100
        /*069a*/ 	.byte	0x08
	.zero		1


	//   ....[97]....
        /*069c*/ 	.word	0x00000860
        /*06a0*/ 	.word	0x000000ff
        /*06a4*/ 	.word	0x00000340
        /*06a8*/ 	.short	0x0100
        /*06aa*/ 	.byte	0x08
	.zero		1


	//   ....[98]....
        /*06ac*/ 	.word	0x00000870
        /*06b0*/ 	.word	0x000000ff
        /*06b4*/ 	.word	0x00000188
        /*06b8*/ 	.short	0x0100
        /*06ba*/ 	.byte	0x08
	.zero		1


	//   ....[99]....
        /*06bc*/ 	.word	0x00000880
        /*06c0*/ 	.word	0x000000ff
        /*06c4*/ 	.word	0x00000348
        /*06c8*/ 	.short	0x0100
        /*06ca*/ 	.byte	0x08
	.zero		1


	//   ....[100]....
        /*06cc*/ 	.word	0x00000890
        /*06d0*/ 	.word	0x000000ff
        /*06d4*/ 	.word	0x00000190
        /*06d8*/ 	.short	0x0100
        /*06da*/ 	.byte	0x08
	.zero		1


	//   ....[101]....
        /*06dc*/ 	.word	0x000008a0
        /*06e0*/ 	.word	0x000000ff
        /*06e4*/ 	.word	0x00000350
        /*06e8*/ 	.short	0x0100
        /*06ea*/ 	.byte	0x08
	.zero		1


	//   ....[102]....
        /*06ec*/ 	.word	0x000008b0
        /*06f0*/ 	.word	0x000000ff
        /*06f4*/ 	.word	0x00000198
        /*06f8*/ 	.short	0x0100
        /*06fa*/ 	.byte	0x08
	.zero		1


	//   ....[103]....
        /*06fc*/ 	.word	0x000008c0
        /*0700*/ 	.word	0x000000ff
        /*0704*/ 	.word	0x00000358
        /*0708*/ 	.short	0x0100
        /*070a*/ 	.byte	0x08
	.zero		1


	//   ....[104]....
        /*070c*/ 	.word	0x000008d0
        /*0710*/ 	.word	0x000000ff
        /*0714*/ 	.word	0x000001a0
        /*0718*/ 	.short	0x0100
        /*071a*/ 	.byte	0x08
	.zero		1


	//   ....[105]....
        /*071c*/ 	.word	0x000008e0
        /*0720*/ 	.word	0x000000ff
        /*0724*/ 	.word	0x00000360
        /*0728*/ 	.short	0x0100
        /*072a*/ 	.byte	0x08
	.zero		1


	//   ....[106]....
        /*072c*/ 	.word	0x000008f0
        /*0730*/ 	.word	0x000000ff
        /*0734*/ 	.word	0x000001a8
        /*0738*/ 	.short	0x0100
        /*073a*/ 	.byte	0x08
	.zero		1


	//   ....[107]....
        /*073c*/ 	.word	0x00000900
        /*0740*/ 	.word	0x000000ff
        /*0744*/ 	.word	0x00000368
        /*0748*/ 	.short	0x0100
        /*074a*/ 	.byte	0x08
	.zero		1


	//   ....[108]....
        /*074c*/ 	.word	0x00000910
        /*0750*/ 	.word	0x000000ff
        /*0754*/ 	.word	0x000001b0
        /*0758*/ 	.short	0x0100
        /*075a*/ 	.byte	0x08
	.zero		1


	//   ....[109]....
        /*075c*/ 	.word	0x00000920
        /*0760*/ 	.word	0x000000ff
        /*0764*/ 	.word	0x00000370
        /*0768*/ 	.short	0x0100
        /*076a*/ 	.byte	0x08
	.zero		1


	//   ....[110]....
        /*076c*/ 	.word	0x00000930
        /*0770*/ 	.word	0x000000ff
        /*0774*/ 	.word	0x000001b8
        /*0778*/ 	.short	0x0100
        /*077a*/ 	.byte	0x08
	.zero		1


	//   ....[111]....
        /*077c*/ 	.word	0x00000940
        /*0780*/ 	.word	0x000000ff
        /*0784*/ 	.word	0x00000378
        /*0788*/ 	.short	0x0100
        /*078a*/ 	.byte	0x08
	.zero		1


	//   ....[112]....
        /*078c*/ 	.word	0x00000c60
        /*0790*/ 	.word	0x000000ff
        /*0794*/ 	.word	0x000003b0
        /*0798*/ 	.short	0x0100
        /*079a*/ 	.byte	0x08
	.zero		1


	//   ....[113]....
        /*079c*/ 	.word	0x00000cd0
        /*07a0*/ 	.word	0x000000ff
        /*07a4*/ 	.word	0x000003b8
        /*07a8*/ 	.short	0x0100
        /*07aa*/ 	.byte	0x08
	.zero		1


	//   ....[114]....
        /*07ac*/ 	.word	0x00000cf0
        /*07b0*/ 	.word	0x000000ff
        /*07b4*/ 	.word	0x00000390
        /*07b8*/ 	.short	0x0100
        /*07ba*/ 	.byte	0x09
	.zero		1


	//   ....[115]....
        /*07bc*/ 	.word	0x00000d00
        /*07c0*/ 	.word	0x000000ff
        /*07c4*/ 	.word	0x00000398
        /*07c8*/ 	.short	0x0100
        /*07ca*/ 	.byte	0x09
	.zero		1


	//   ....[116]....
        /*07cc*/ 	.word	0x00000d10
        /*07d0*/ 	.word	0x000000ff
        /*07d4*/ 	.word	0x000003a0
        /*07d8*/ 	.short	0x0100
        /*07da*/ 	.byte	0x09
	.zero		1


	//   ....[117]....
        /*07dc*/ 	.word	0x00000d20
        /*07e0*/ 	.word	0x000000ff
        /*07e4*/ 	.word	0x000003a8
        /*07e8*/ 	.short	0x0100
        /*07ea*/ 	.byte	0x09
	.zero		1


	//   ....[118]....
        /*07ec*/ 	.word	0x00001b50
        /*07f0*/ 	.word	0x000000ff
        /*07f4*/ 	.word	0xfffffff8
        /*07f8*/ 	.short	0x010a
        /*07fa*/ 	.byte	0x0f
	.zero		1


	//   ....[119]....
        /*07fc*/ 	.word	0x00001e20
        /*0800*/ 	.word	0x000000ff
        /*0804*/ 	.word	0x00000000
        /*0808*/ 	.short	0x010a
        /*080a*/ 	.byte	0x06
	.zero		1


	//   ....[120]....
        /*080c*/ 	.word	0x00001e60
        /*0810*/ 	.word	0x000000ff
        /*0814*/ 	.word	0x00000000
        /*0818*/ 	.short	0x010a
        /*081a*/ 	.byte	0x06
	.zero		1


	//   ....[121]....
        /*081c*/ 	.word	0x00002380
        /*0820*/ 	.word	0x000000ff
        /*0824*/ 	.word	0x00000000
        /*0828*/ 	.short	0x010a
        /*082a*/ 	.byte	0x09
	.zero		1


	//   ....[122]....
        /*082c*/ 	.word	0x000023c0
        /*0830*/ 	.word	0x000000ff
        /*0834*/ 	.word	0x00000000
        /*0838*/ 	.short	0x010a
        /*083a*/ 	.byte	0x09
	.zero		1


	//   ....[123]....
        /*083c*/ 	.word	0x00002750
        /*0840*/ 	.word	0x000000ff
        /*0844*/ 	.word	0x00000000
        /*0848*/ 	.short	0x0101
        /*084a*/ 	.byte	0x08
	.zero		1


	//   ....[124]....
        /*084c*/ 	.word	0x00002ac0
        /*0850*/ 	.word	0x0000000f
        /*0854*/ 	.word	0x00000000
        /*0858*/ 	.short	0x0101
        /*085a*/ 	.byte	0x18
	.zero		1


	//   ....[125]....
        /*085c*/ 	.word	0x00002ba0
        /*0860*/ 	.word	0x000000ff
        /*0864*/ 	.word	0x00000000
        /*0868*/ 	.short	0x0101
        /*086a*/ 	.byte	0x06
	.zero		1


	//   ....[126]....
        /*086c*/ 	.word	0x00002c50
        /*0870*/ 	.word	0x000000ff
        /*0874*/ 	.word	0x00000008
        /*0878*/ 	.short	0x010a
        /*087a*/ 	.byte	0x0f
	.zero		1


	//   ....[127]....
        /*087c*/ 	.word	0x000054b0
        /*0880*/ 	.word	0x00000004
        /*0884*/ 	.word	0x00000000
        /*0888*/ 	.short	0x0101
        /*088a*/ 	.byte	0x18
	.zero		1


	//   ....[128]....
        /*088c*/ 	.word	0x00005d90
        /*0890*/ 	.word	0x00000013
        /*0894*/ 	.word	0x000001c0
        /*0898*/ 	.short	0x010a
        /*089a*/ 	.byte	0x3f
	.zero		1


	//   ....[129]....
        /*089c*/ 	.word	0x00006110
        /*08a0*/ 	.word	0x00000004
        /*08a4*/ 	.word	0x000003b8
        /*08a8*/ 	.short	0x0101
        /*08aa*/ 	.byte	0x3f
	.zero		1


	//   ....[130]....
        /*08ac*/ 	.word	0x00006840
        /*08b0*/ 	.word	0x00000005
        /*08b4*/ 	.word	0x00000000
        /*08b8*/ 	.short	0x010a
        /*08ba*/ 	.byte	0x3f
	.zero		1


	//   ....[131]....
        /*08bc*/ 	.word	0x000068c0
        /*08c0*/ 	.word	0x00000007
        /*08c4*/ 	.word	0x00000000
        /*08c8*/ 	.short	0x010a
        /*08ca*/ 	.byte	0x3f
	.zero		1


	//   ....[132]....
        /*08cc*/ 	.word	0x00006950
        /*08d0*/ 	.word	0x00000006
        /*08d4*/ 	.word	0x00000000
        /*08d8*/ 	.short	0x010a
        /*08da*/ 	.byte	0x3f
	.zero		1


	//   ....[133]....
        /*08dc*/ 	.word	0x000069e0
        /*08e0*/ 	.word	0x00000007
        /*08e4*/ 	.word	0x00000000
        /*08e8*/ 	.short	0x010a
        /*08ea*/ 	.byte	0x3f
	.zero		1


	//   ....[134]....
        /*08ec*/ 	.word	0x00006a70
        /*08f0*/ 	.word	0x00000006
        /*08f4*/ 	.word	0x00000000
        /*08f8*/ 	.short	0x010a
        /*08fa*/ 	.byte	0x3f
	.zero		1


	//   ....[135]....
        /*08fc*/ 	.word	0x00006b00
        /*0900*/ 	.word	0x00000007
        /*0904*/ 	.word	0x00000000
        /*0908*/ 	.short	0x010a
        /*090a*/ 	.byte	0x3f
	.zero		1


	//   ....[136]....
        /*090c*/ 	.word	0x00006b90
        /*0910*/ 	.word	0x00000006
        /*0914*/ 	.word	0x00000000
        /*0918*/ 	.short	0x010a
        /*091a*/ 	.byte	0x3f
	.zero		1


	//   ....[137]....
        /*091c*/ 	.word	0x00006c20
        /*0920*/ 	.word	0x00000007
        /*0924*/ 	.word	0x00000000
        /*0928*/ 	.short	0x010a
        /*092a*/ 	.byte	0x3f
	.zero		1


	//   ....[138]....
        /*092c*/ 	.word	0x00006cb0
        /*0930*/ 	.word	0x00000006
        /*0934*/ 	.word	0x00000000
        /*0938*/ 	.short	0x010a
        /*093a*/ 	.byte	0x3f
	.zero		1


	//   ....[139]....
        /*093c*/ 	.word	0x00006d40
        /*0940*/ 	.word	0x00000007
        /*0944*/ 	.word	0x00000000
        /*0948*/ 	.short	0x010a
        /*094a*/ 	.byte	0x3f
	.zero		1


	//   ....[140]....
        /*094c*/ 	.word	0x00006dd0
        /*0950*/ 	.word	0x00000006
        /*0954*/ 	.word	0x00000000
        /*0958*/ 	.short	0x010a
        /*095a*/ 	.byte	0x3f
	.zero		1


	//   ....[141]....
        /*095c*/ 	.word	0x00006e60
        /*0960*/ 	.word	0x00000007
        /*0964*/ 	.word	0x00000000
        /*0968*/ 	.short	0x010a
        /*096a*/ 	.byte	0x3f
	.zero		1


	//   ....[142]....
        /*096c*/ 	.word	0x00006ef0
        /*0970*/ 	.word	0x00000006
        /*0974*/ 	.word	0x00000000
        /*0978*/ 	.short	0x010a
        /*097a*/ 	.byte	0x3f
	.zero		1


	//   ....[143]....
        /*097c*/ 	.word	0x00006f80
        /*0980*/ 	.word	0x00000007
        /*0984*/ 	.word	0x00000000
        /*0988*/ 	.short	0x010a
        /*098a*/ 	.byte	0x3f
	.zero		1


	//   ....[144]....
        /*098c*/ 	.word	0x00007010
        /*0990*/ 	.word	0x00000006
        /*0994*/ 	.word	0x00000000
        /*0998*/ 	.short	0x010a
        /*099a*/ 	.byte	0x3f
	.zero		1


	//   ....[145]....
        /*099c*/ 	.word	0x000070a0
        /*09a0*/ 	.word	0x00000007
        /*09a4*/ 	.word	0x00000000
        /*09a8*/ 	.short	0x010a
        /*09aa*/ 	.byte	0x3f
	.zero		1


	//   ....[146]....
        /*09ac*/ 	.word	0x00007130
        /*09b0*/ 	.word	0x00000006
        /*09b4*/ 	.word	0x00000000
        /*09b8*/ 	.short	0x010a
        /*09ba*/ 	.byte	0x3f
	.zero		1


	//   ....[147]....
        /*09bc*/ 	.word	0x000071c0
        /*09c0*/ 	.word	0x00000007
        /*09c4*/ 	.word	0x00000000
        /*09c8*/ 	.short	0x010a
        /*09ca*/ 	.byte	0x3f
	.zero		1


	//   ....[148]....
        /*09cc*/ 	.word	0x00007250
        /*09d0*/ 	.word	0x00000006
        /*09d4*/ 	.word	0x00000000
        /*09d8*/ 	.short	0x010a
        /*09da*/ 	.byte	0x3f
	.zero		1


	//   ....[149]....
        /*09dc*/ 	.word	0x000072e0
        /*09e0*/ 	.word	0x00000007
        /*09e4*/ 	.word	0x00000000
        /*09e8*/ 	.short	0x010a
        /*09ea*/ 	.byte	0x3f
	.zero		1


	//   ....[150]....
        /*09ec*/ 	.word	0x00007370
        /*09f0*/ 	.word	0x00000006
        /*09f4*/ 	.word	0x00000000
        /*09f8*/ 	.short	0x010a
        /*09fa*/ 	.byte	0x3f
	.zero		1


	//   ....[151]....
        /*09fc*/ 	.word	0x00007400
        /*0a00*/ 	.word	0x00000007
        /*0a04*/ 	.word	0x00000000
        /*0a08*/ 	.short	0x010a
        /*0a0a*/ 	.byte	0x3f
	.zero		1


	//   ....[152]....
        /*0a0c*/ 	.word	0x00007490
        /*0a10*/ 	.word	0x00000006
        /*0a14*/ 	.word	0x00000000
        /*0a18*/ 	.short	0x010a
        /*0a1a*/ 	.byte	0x3f
	.zero		1


	//   ....[153]....
        /*0a1c*/ 	.word	0x00007520
        /*0a20*/ 	.word	0x00000007
        /*0a24*/ 	.word	0x00000000
        /*0a28*/ 	.short	0x010a
        /*0a2a*/ 	.byte	0x3f
	.zero		1


	//   ....[154]....
        /*0a2c*/ 	.word	0x000075b0
        /*0a30*/ 	.word	0x00000006
        /*0a34*/ 	.word	0x00000000
        /*0a38*/ 	.short	0x010a
        /*0a3a*/ 	.byte	0x3f
	.zero		1


	//   ....[155]....
        /*0a3c*/ 	.word	0x00007640
        /*0a40*/ 	.word	0x00000007
        /*0a44*/ 	.word	0x00000000
        /*0a48*/ 	.short	0x010a
        /*0a4a*/ 	.byte	0x3f
	.zero		1


	//   ....[156]....
        /*0a4c*/ 	.word	0x000076d0
        /*0a50*/ 	.word	0x00000006
        /*0a54*/ 	.word	0x00000000
        /*0a58*/ 	.short	0x010a
        /*0a5a*/ 	.byte	0x3f
	.zero		1


	//   ....[157]....
        /*0a5c*/ 	.word	0x00007760
        /*0a60*/ 	.word	0x00000007
        /*0a64*/ 	.word	0x00000000
        /*0a68*/ 	.short	0x010a
        /*0a6a*/ 	.byte	0x3f
	.zero		1


	//   ....[158]....
        /*0a6c*/ 	.word	0x000077f0
        /*0a70*/ 	.word	0x00000006
        /*0a74*/ 	.word	0x00000000
        /*0a78*/ 	.short	0x010a
        /*0a7a*/ 	.byte	0x3f
	.zero		1


	//   ....[159]....
        /*0a7c*/ 	.word	0x00007880
        /*0a80*/ 	.word	0x00000007
        /*0a84*/ 	.word	0x00000000
        /*0a88*/ 	.short	0x010a
        /*0a8a*/ 	.byte	0x3f
	.zero		1


	//   ....[160]....
        /*0a8c*/ 	.word	0x00007910
        /*0a90*/ 	.word	0x00000006
        /*0a94*/ 	.word	0x00000000
        /*0a98*/ 	.short	0x010a
        /*0a9a*/ 	.byte	0x3f
	.zero		1


	//   ....[161]....
        /*0a9c*/ 	.word	0x000079a0
        /*0aa0*/ 	.word	0x00000007
        /*0aa4*/ 	.word	0x00000000
        /*0aa8*/ 	.short	0x010a
        /*0aaa*/ 	.byte	0x3f
	.zero		1


	//   ....[162]....
        /*0aac*/ 	.word	0x00007a30
        /*0ab0*/ 	.word	0x00000006
        /*0ab4*/ 	.word	0x00000000
        /*0ab8*/ 	.short	0x010a
        /*0aba*/ 	.byte	0x3f
	.zero		1


	//   ....[163]....
        /*0abc*/ 	.word	0x00007ac0
        /*0ac0*/ 	.word	0x00000007
        /*0ac4*/ 	.word	0x00000000
        /*0ac8*/ 	.short	0x010a
        /*0aca*/ 	.byte	0x3f
	.zero		1


	//   ....[164]....
        /*0acc*/ 	.word	0x00007b50
        /*0ad0*/ 	.word	0x00000006
        /*0ad4*/ 	.word	0x00000000
        /*0ad8*/ 	.short	0x010a
        /*0ada*/ 	.byte	0x3f
	.zero		1


	//   ....[165]....
        /*0adc*/ 	.word	0x00007be0
        /*0ae0*/ 	.word	0x00000007
        /*0ae4*/ 	.word	0x00000000
        /*0ae8*/ 	.short	0x010a
        /*0aea*/ 	.byte	0x3f
	.zero		1


	//   ....[166]....
        /*0aec*/ 	.word	0x00007c70
        /*0af0*/ 	.word	0x00000006
        /*0af4*/ 	.word	0x00000000
        /*0af8*/ 	.short	0x010a
        /*0afa*/ 	.byte	0x3f
	.zero		1


	//   ....[167]....
        /*0afc*/ 	.word	0x00007d00
        /*0b00*/ 	.word	0x00000007
        /*0b04*/ 	.word	0x00000000
        /*0b08*/ 	.short	0x010a
        /*0b0a*/ 	.byte	0x3f
	.zero		1


	//   ....[168]....
        /*0b0c*/ 	.word	0x00007d90
        /*0b10*/ 	.word	0x00000006
        /*0b14*/ 	.word	0x00000000
        /*0b18*/ 	.short	0x010a
        /*0b1a*/ 	.byte	0x3f
	.zero		1


	//   ....[169]....
        /*0b1c*/ 	.word	0x00007e20
        /*0b20*/ 	.word	0x00000007
        /*0b24*/ 	.word	0x00000000
        /*0b28*/ 	.short	0x010a
        /*0b2a*/ 	.byte	0x3f
	.zero		1


	//   ....[170]....
        /*0b2c*/ 	.word	0x00007eb0
        /*0b30*/ 	.word	0x00000006
        /*0b34*/ 	.word	0x00000000
        /*0b38*/ 	.short	0x010a
        /*0b3a*/ 	.byte	0x3f
	.zero		1


	//   ....[171]....
        /*0b3c*/ 	.word	0x00007f40
        /*0b40*/ 	.word	0x00000007
        /*0b44*/ 	.word	0x00000000
        /*0b48*/ 	.short	0x010a
        /*0b4a*/ 	.byte	0x3f
	.zero		1


	//   ....[172]....
        /*0b4c*/ 	.word	0x00007fd0
        /*0b50*/ 	.word	0x00000006
        /*0b54*/ 	.word	0x00000000
        /*0b58*/ 	.short	0x010a
        /*0b5a*/ 	.byte	0x3f
	.zero		1


	//   ....[173]....
        /*0b5c*/ 	.word	0x00008060
        /*0b60*/ 	.word	0x00000007
        /*0b64*/ 	.word	0x00000000
        /*0b68*/ 	.short	0x010a
        /*0b6a*/ 	.byte	0x3f
	.zero		1


	//   ....[174]....
        /*0b6c*/ 	.word	0x000080f0
        /*0b70*/ 	.word	0x00000006
        /*0b74*/ 	.word	0x00000000
        /*0b78*/ 	.short	0x010a
        /*0b7a*/ 	.byte	0x3f
	.zero		1


	//   ....[175]....
        /*0b7c*/ 	.word	0x00008180
        /*0b80*/ 	.word	0x00000007
        /*0b84*/ 	.word	0x00000000
        /*0b88*/ 	.short	0x010a
        /*0b8a*/ 	.byte	0x3f
	.zero		1


	//   ....[176]....
        /*0b8c*/ 	.word	0x00008210
        /*0b90*/ 	.word	0x00000006
        /*0b94*/ 	.word	0x00000000
        /*0b98*/ 	.short	0x010a
        /*0b9a*/ 	.byte	0x3f
	.zero		1


	//   ....[177]....
        /*0b9c*/ 	.word	0x000082a0
        /*0ba0*/ 	.word	0x00000007
        /*0ba4*/ 	.word	0x00000000
        /*0ba8*/ 	.short	0x010a
        /*0baa*/ 	.byte	0x3f
	.zero		1


	//   ....[178]....
        /*0bac*/ 	.word	0x00008330
        /*0bb0*/ 	.word	0x00000006
        /*0bb4*/ 	.word	0x00000000
        /*0bb8*/ 	.short	0x010a
        /*0bba*/ 	.byte	0x3f
	.zero		1


	//   ....[179]....
        /*0bbc*/ 	.word	0x000083c0
        /*0bc0*/ 	.word	0x00000007
        /*0bc4*/ 	.word	0x00000000
        /*0bc8*/ 	.short	0x010a
        /*0bca*/ 	.byte	0x3f
	.zero		1


	//   ....[180]....
        /*0bcc*/ 	.word	0x00008450
        /*0bd0*/ 	.word	0x00000006
        /*0bd4*/ 	.word	0x00000000
        /*0bd8*/ 	.short	0x010a
        /*0bda*/ 	.byte	0x3f
	.zero		1


	//   ....[181]....
        /*0bdc*/ 	.word	0x000084e0
        /*0be0*/ 	.word	0x00000007
        /*0be4*/ 	.word	0x00000000
        /*0be8*/ 	.short	0x010a
        /*0bea*/ 	.byte	0x3f
	.zero		1


	//   ....[182]....
        /*0bec*/ 	.word	0x00008570
        /*0bf0*/ 	.word	0x00000006
        /*0bf4*/ 	.word	0x00000000
        /*0bf8*/ 	.short	0x010a
        /*0bfa*/ 	.byte	0x3f
	.zero		1


	//   ....[183]....
        /*0bfc*/ 	.word	0x00008600
        /*0c00*/ 	.word	0x00000007
        /*0c04*/ 	.word	0x00000000
        /*0c08*/ 	.short	0x010a
        /*0c0a*/ 	.byte	0x3f
	.zero		1


	//   ....[184]....
        /*0c0c*/ 	.word	0x00008690
        /*0c10*/ 	.word	0x00000006
        /*0c14*/ 	.word	0x00000000
        /*0c18*/ 	.short	0x010a
        /*0c1a*/ 	.byte	0x3f
	.zero		1


	//   ....[185]....
        /*0c1c*/ 	.word	0x00008720
        /*0c20*/ 	.word	0x00000003
        /*0c24*/ 	.word	0x00000000
        /*0c28*/ 	.short	0x010a
        /*0c2a*/ 	.byte	0x3f
	.zero		1


	//   ....[186]....
        /*0c2c*/ 	.word	0x00008790
        /*0c30*/ 	.word	0x0000000f
        /*0c34*/ 	.word	0xfffffff8
        /*0c38*/ 	.short	0x010a
        /*0c3a*/ 	.byte	0x3f
	.zero		1


	//   ....[187]....
        /*0c3c*/ 	.word	0x000087f0
        /*0c40*/ 	.word	0x0000000f
        /*0c44*/ 	.word	0x00000000
        /*0c48*/ 	.short	0x010a
        /*0c4a*/ 	.byte	0x3f
	.zero		1


	//   ....[188]....
        /*0c4c*/ 	.word	0x00008850
        /*0c50*/ 	.word	0x00000010
        /*0c54*/ 	.word	0x00000000
        /*0c58*/ 	.short	0x010a
        /*0c5a*/ 	.byte	0x3f
	.zero		1


	//   ....[189]....
        /*0c5c*/ 	.word	0x000088b0
        /*0c60*/ 	.word	0x0000000f
        /*0c64*/ 	.word	0x00000008
        /*0c68*/ 	.short	0x010a
        /*0c6a*/ 	.byte	0x3f
	.zero		1


	//   ....[190]....
        /*0c6c*/ 	.word	0x00008980
        /*0c70*/ 	.word	0x00000013
        /*0c74*/ 	.word	0x000001c0
        /*0c78*/ 	.short	0x010a
        /*0c7a*/ 	.byte	0x3f
	.zero		1


	//   ....[191]....
        /*0c7c*/ 	.word	0x00008a60
        /*0c80*/ 	.word	0x00000005
        /*0c84*/ 	.word	0x00000000
        /*0c88*/ 	.short	0x010a
        /*0c8a*/ 	.byte	0x3f
	.zero		1


	//   ....[192]....
        /*0c8c*/ 	.word	0x00008ab0
        /*0c90*/ 	.word	0x00000007
        /*0c94*/ 	.word	0x00000000
        /*0c98*/ 	.short	0x010a
        /*0c9a*/ 	.byte	0x3f
	.zero		1


	//   ....[193]....
        /*0c9c*/ 	.word	0x00008b00
        /*0ca0*/ 	.word	0x00000006
        /*0ca4*/ 	.word	0x00000000
        /*0ca8*/ 	.short	0x010a
        /*0caa*/ 	.byte	0x3f
	.zero		1


	//   ....[194]....
        /*0cac*/ 	.word	0x00008b50
        /*0cb0*/ 	.word	0x00000007
        /*0cb4*/ 	.word	0x00000000
        /*0cb8*/ 	.short	0x010a
        /*0cba*/ 	.byte	0x3f
	.zero		1


	//   ....[195]....
        /*0cbc*/ 	.word	0x00008ba0
        /*0cc0*/ 	.word	0x00000006
        /*0cc4*/ 	.word	0x00000000
        /*0cc8*/ 	.short	0x010a
        /*0cca*/ 	.byte	0x3f
	.zero		1


	//   ....[196]....
        /*0ccc*/ 	.word	0x00008bf0
        /*0cd0*/ 	.word	0x00000007
        /*0cd4*/ 	.word	0x00000000
        /*0cd8*/ 	.short	0x010a
        /*0cda*/ 	.byte	0x3f
	.zero		1


	//   ....[197]....
        /*0cdc*/ 	.word	0x00008c40
        /*0ce0*/ 	.word	0x00000006
        /*0ce4*/ 	.word	0x00000000
        /*0ce8*/ 	.short	0x010a
        /*0cea*/ 	.byte	0x3f
	.zero		1


	//   ....[198]....
        /*0cec*/ 	.word	0x00008c90
        /*0cf0*/ 	.word	0x00000007
        /*0cf4*/ 	.word	0x00000000
        /*0cf8*/ 	.short	0x010a
        /*0cfa*/ 	.byte	0x3f
	.zero		1


	//   ....[199]....
        /*0cfc*/ 	.word	0x00008ce0
        /*0d00*/ 	.word	0x00000006
        /*0d04*/ 	.word	0x00000000
        /*0d08*/ 	.short	0x010a
        /*0d0a*/ 	.byte	0x3f
	.zero		1


	//   ....[200]....
        /*0d0c*/ 	.word	0x00008d30
        /*0d10*/ 	.word	0x00000007
        /*0d14*/ 	.word	0x00000000
        /*0d18*/ 	.short	0x010a
        /*0d1a*/ 	.byte	0x3f
	.zero		1


	//   ....[201]....
        /*0d1c*/ 	.word	0x00008d80
        /*0d20*/ 	.word	0x00000006
        /*0d24*/ 	.word	0x00000000
        /*0d28*/ 	.short	0x010a
        /*0d2a*/ 	.byte	0x3f
	.zero		1


	//   ....[202]....
        /*0d2c*/ 	.word	0x00008dd0
        /*0d30*/ 	.word	0x00000007
        /*0d34*/ 	.word	0x00000000
        /*0d38*/ 	.short	0x010a
        /*0d3a*/ 	.byte	0x3f
	.zero		1


	//   ....[203]....
        /*0d3c*/ 	.word	0x00008e20
        /*0d40*/ 	.word	0x00000006
        /*0d44*/ 	.word	0x00000000
        /*0d48*/ 	.short	0x010a
        /*0d4a*/ 	.byte	0x3f
	.zero		1


	//   ....[204]....
        /*0d4c*/ 	.word	0x00008e70
        /*0d50*/ 	.word	0x00000007
        /*0d54*/ 	.word	0x00000000
        /*0d58*/ 	.short	0x010a
        /*0d5a*/ 	.byte	0x3f
	.zero		1


	//   ....[205]....
        /*0d5c*/ 	.word	0x00008ec0
        /*0d60*/ 	.word	0x00000006
        /*0d64*/ 	.word	0x00000000
        /*0d68*/ 	.short	0x010a
        /*0d6a*/ 	.byte	0x3f
	.zero		1


	//   ....[206]....
        /*0d6c*/ 	.word	0x00008f10
        /*0d70*/ 	.word	0x00000007
        /*0d74*/ 	.word	0x00000000
        /*0d78*/ 	.short	0x010a
        /*0d7a*/ 	.byte	0x3f
	.zero		1


	//   ....[207]....
        /*0d7c*/ 	.word	0x00008f60
        /*0d80*/ 	.word	0x00000006
        /*0d84*/ 	.word	0x00000000
        /*0d88*/ 	.short	0x010a
        /*0d8a*/ 	.byte	0x3f
	.zero		1


	//   ....[208]....
        /*0d8c*/ 	.word	0x00008fb0
        /*0d90*/ 	.word	0x00000007
        /*0d94*/ 	.word	0x00000000
        /*0d98*/ 	.short	0x010a
        /*0d9a*/ 	.byte	0x3f
	.zero		1


	//   ....[209]....
        /*0d9c*/ 	.word	0x00009000
        /*0da0*/ 	.word	0x00000006
        /*0da4*/ 	.word	0x00000000
        /*0da8*/ 	.short	0x010a
        /*0daa*/ 	.byte	0x3f
	.zero		1


	//   ....[210]....
        /*0dac*/ 	.word	0x00009050
        /*0db0*/ 	.word	0x00000007
        /*0db4*/ 	.word	0x00000000
        /*0db8*/ 	.short	0x010a
        /*0dba*/ 	.byte	0x3f
	.zero		1


	//   ....[211]....
        /*0dbc*/ 	.word	0x000090a0
        /*0dc0*/ 	.word	0x00000006
        /*0dc4*/ 	.word	0x00000000
        /*0dc8*/ 	.short	0x010a
        /*0dca*/ 	.byte	0x3f
	.zero		1


	//   ....[212]....
        /*0dcc*/ 	.word	0x000090f0
        /*0dd0*/ 	.word	0x00000007
        /*0dd4*/ 	.word	0x00000000
        /*0dd8*/ 	.short	0x010a
        /*0dda*/ 	.byte	0x3f
	.zero		1


	//   ....[213]....
        /*0ddc*/ 	.word	0x00009140
        /*0de0*/ 	.word	0x00000006
        /*0de4*/ 	.word	0x00000000
        /*0de8*/ 	.short	0x010a
        /*0dea*/ 	.byte	0x3f
	.zero		1


	//   ....[214]....
        /*0dec*/ 	.word	0x00009190
        /*0df0*/ 	.word	0x00000007
        /*0df4*/ 	.word	0x00000000
        /*0df8*/ 	.short	0x010a
        /*0dfa*/ 	.byte	0x3f
	.zero		1


	//   ....[215]....
        /*0dfc*/ 	.word	0x000091e0
        /*0e00*/ 	.word	0x00000006
        /*0e04*/ 	.word	0x00000000
        /*0e08*/ 	.short	0x010a
        /*0e0a*/ 	.byte	0x3f
	.zero		1


	//   ....[216]....
        /*0e0c*/ 	.word	0x00009230
        /*0e10*/ 	.word	0x00000007
        /*0e14*/ 	.word	0x00000000
        /*0e18*/ 	.short	0x010a
        /*0e1a*/ 	.byte	0x3f
	.zero		1


	//   ....[217]....
        /*0e1c*/ 	.word	0x00009280
        /*0e20*/ 	.word	0x00000006
        /*0e24*/ 	.word	0x00000000
        /*0e28*/ 	.short	0x010a
        /*0e2a*/ 	.byte	0x3f
	.zero		1


	//   ....[218]....
        /*0e2c*/ 	.word	0x000092d0
        /*0e30*/ 	.word	0x00000007
        /*0e34*/ 	.word	0x00000000
        /*0e38*/ 	.short	0x010a
        /*0e3a*/ 	.byte	0x3f
	.zero		1


	//   ....[219]....
        /*0e3c*/ 	.word	0x00009320
        /*0e40*/ 	.word	0x00000006
        /*0e44*/ 	.word	0x00000000
        /*0e48*/ 	.short	0x010a
        /*0e4a*/ 	.byte	0x3f
	.zero		1


	//   ....[220]....
        /*0e4c*/ 	.word	0x00009370
        /*0e50*/ 	.word	0x00000007
        /*0e54*/ 	.word	0x00000000
        /*0e58*/ 	.short	0x010a
        /*0e5a*/ 	.byte	0x3f
	.zero		1


	//   ....[221]....
        /*0e5c*/ 	.word	0x000093c0
        /*0e60*/ 	.word	0x00000006
        /*0e64*/ 	.word	0x00000000
        /*0e68*/ 	.short	0x010a
        /*0e6a*/ 	.byte	0x3f
	.zero		1


	//   ....[222]....
        /*0e6c*/ 	.word	0x00009410
        /*0e70*/ 	.word	0x00000007
        /*0e74*/ 	.word	0x00000000
        /*0e78*/ 	.short	0x010a
        /*0e7a*/ 	.byte	0x3f
	.zero		1


	//   ....[223]....
        /*0e7c*/ 	.word	0x00009460
        /*0e80*/ 	.word	0x00000006
        /*0e84*/ 	.word	0x00000000
        /*0e88*/ 	.short	0x010a
        /*0e8a*/ 	.byte	0x3f
	.zero		1


	//   ....[224]....
        /*0e8c*/ 	.word	0x000094b0
        /*0e90*/ 	.word	0x00000007
        /*0e94*/ 	.word	0x00000000
        /*0e98*/ 	.short	0x010a
        /*0e9a*/ 	.byte	0x3f
	.zero		1


	//   ....[225]....
        /*0e9c*/ 	.word	0x00009500
        /*0ea0*/ 	.word	0x00000006
        /*0ea4*/ 	.word	0x00000000
        /*0ea8*/ 	.short	0x010a
        /*0eaa*/ 	.byte	0x3f
	.zero		1


	//   ....[226]....
        /*0eac*/ 	.word	0x00009550
        /*0eb0*/ 	.word	0x00000007
        /*0eb4*/ 	.word	0x00000000
        /*0eb8*/ 	.short	0x010a
        /*0eba*/ 	.byte	0x3f
	.zero		1


	//   ....[227]....
        /*0ebc*/ 	.word	0x000095a0
        /*0ec0*/ 	.word	0x00000006
        /*0ec4*/ 	.word	0x00000000
        /*0ec8*/ 	.short	0x010a
        /*0eca*/ 	.byte	0x3f
	.zero		1


	//   ....[228]....
        /*0ecc*/ 	.word	0x000095f0
        /*0ed0*/ 	.word	0x00000007
        /*0ed4*/ 	.word	0x00000000
        /*0ed8*/ 	.short	0x010a
        /*0eda*/ 	.byte	0x3f
	.zero		1


	//   ....[229]....
        /*0edc*/ 	.word	0x00009640
        /*0ee0*/ 	.word	0x00000006
        /*0ee4*/ 	.word	0x00000000
        /*0ee8*/ 	.short	0x010a
        /*0eea*/ 	.byte	0x3f
	.zero		1


	//   ....[230]....
        /*0eec*/ 	.word	0x00009690
        /*0ef0*/ 	.word	0x00000007
        /*0ef4*/ 	.word	0x00000000
        /*0ef8*/ 	.short	0x010a
        /*0efa*/ 	.byte	0x3f
	.zero		1


	//   ....[231]....
        /*0efc*/ 	.word	0x000096e0
        /*0f00*/ 	.word	0x00000006
        /*0f04*/ 	.word	0x00000000
        /*0f08*/ 	.short	0x010a
        /*0f0a*/ 	.byte	0x3f
	.zero		1


	//   ....[232]....
        /*0f0c*/ 	.word	0x00009730
        /*0f10*/ 	.word	0x00000007
        /*0f14*/ 	.word	0x00000000
        /*0f18*/ 	.short	0x010a
        /*0f1a*/ 	.byte	0x3f
	.zero		1


	//   ....[233]....
        /*0f1c*/ 	.word	0x00009780
        /*0f20*/ 	.word	0x00000006
        /*0f24*/ 	.word	0x00000000
        /*0f28*/ 	.short	0x010a
        /*0f2a*/ 	.byte	0x3f
	.zero		1


	//   ....[234]....
        /*0f2c*/ 	.word	0x000097d0
        /*0f30*/ 	.word	0x00000007
        /*0f34*/ 	.word	0x00000000
        /*0f38*/ 	.short	0x010a
        /*0f3a*/ 	.byte	0x3f
	.zero		1


	//   ....[235]....
        /*0f3c*/ 	.word	0x00009820
        /*0f40*/ 	.word	0x00000006
        /*0f44*/ 	.word	0x00000000
        /*0f48*/ 	.short	0x010a
        /*0f4a*/ 	.byte	0x3f
	.zero		1


	//   ....[236]....
        /*0f4c*/ 	.word	0x00009870
        /*0f50*/ 	.word	0x00000007
        /*0f54*/ 	.word	0x00000000
        /*0f58*/ 	.short	0x010a
        /*0f5a*/ 	.byte	0x3f
	.zero		1


	//   ....[237]....
        /*0f5c*/ 	.word	0x000098c0
        /*0f60*/ 	.word	0x00000006
        /*0f64*/ 	.word	0x00000000
        /*0f68*/ 	.short	0x010a
        /*0f6a*/ 	.byte	0x3f
	.zero		1


	//   ....[238]....
        /*0f6c*/ 	.word	0x00009910
        /*0f70*/ 	.word	0x00000007
        /*0f74*/ 	.word	0x00000000
        /*0f78*/ 	.short	0x010a
        /*0f7a*/ 	.byte	0x3f
	.zero		1


	//   ....[239]....
        /*0f7c*/ 	.word	0x00009960
        /*0f80*/ 	.word	0x00000006
        /*0f84*/ 	.word	0x00000000
        /*0f88*/ 	.short	0x010a
        /*0f8a*/ 	.byte	0x3f
	.zero		1


	//   ....[240]....
        /*0f8c*/ 	.word	0x000099b0
        /*0f90*/ 	.word	0x00000007
        /*0f94*/ 	.word	0x00000000
        /*0f98*/ 	.short	0x010a
        /*0f9a*/ 	.byte	0x3f
	.zero		1


	//   ....[241]....
        /*0f9c*/ 	.word	0x00009a00
        /*0fa0*/ 	.word	0x00000006
        /*0fa4*/ 	.word	0x00000000
        /*0fa8*/ 	.short	0x010a
        /*0faa*/ 	.byte	0x3f
	.zero		1


	//   ....[242]....
        /*0fac*/ 	.word	0x00009a50
        /*0fb0*/ 	.word	0x00000007
        /*0fb4*/ 	.word	0x00000000
        /*0fb8*/ 	.short	0x010a
        /*0fba*/ 	.byte	0x3f
	.zero		1


	//   ....[243]....
        /*0fbc*/ 	.word	0x00009aa0
        /*0fc0*/ 	.word	0x00000006
        /*0fc4*/ 	.word	0x00000000
        /*0fc8*/ 	.short	0x010a
        /*0fca*/ 	.byte	0x3f
	.zero		1


	//   ....[244]....
        /*0fcc*/ 	.word	0x00009af0
        /*0fd0*/ 	.word	0x00000007
        /*0fd4*/ 	.word	0x00000000
        /*0fd8*/ 	.short	0x010a
        /*0fda*/ 	.byte	0x3f
	.zero		1


	//   ....[245]....
        /*0fdc*/ 	.word	0x00009b40
        /*0fe0*/ 	.word	0x00000006
        /*0fe4*/ 	.word	0x00000000
        /*0fe8*/ 	.short	0x010a
        /*0fea*/ 	.byte	0x3f
	.zero		1


	//----- nvinfo : EIATTR_NUM_MBARRIERS
	.align		4
.L_28:
        /*0fec*/ 	.byte	0x03, 0x38
        /*0fee*/ 	.short	0x0076


	//----- nvinfo : EIATTR_EXIT_INSTR_OFFSETS
	.align		4
        /*0ff0*/ 	.byte	0x04, 0x1c
        /*0ff2*/ 	.short	(.L_30 - .L_29)


	//   ....[0]....
.L_29:
        /*0ff4*/ 	.word	0x00001800


	//   ....[1]....
        /*0ff8*/ 	.word	0x00001860


	//   ....[2]....
        /*0ffc*/ 	.word	0x00005ac0


	//   ....[3]....
        /*1000*/ 	.word	0x00005af0


	//   ....[4]....
        /*1004*/ 	.word	0x00008770


	//----- nvinfo : EIATTR_MAX_THREADS
	.align		4
.L_30:
        /*1008*/ 	.byte	0x04, 0x05
        /*100a*/ 	.short	(.L_32 - .L_31)
.L_31:
        /*100c*/ 	.word	0x00000180
        /*1010*/ 	.word	0x00000001
        /*1014*/ 	.word	0x00000001


	//----- nvinfo : EIATTR_CRS_STACK_SIZE
	.align		4
.L_32:
        /*1018*/ 	.byte	0x04, 0x1e
        /*101a*/ 	.short	(.L_34 - .L_33)
.L_33:
        /*101c*/ 	.word	0x00000000


	//----- nvinfo : EIATTR_CBANK_PARAM_SIZE
	.align		4
.L_34:
        /*1020*/ 	.byte	0x03, 0x19
        /*1022*/ 	.short	0x0470


	//----- nvinfo : EIATTR_PARAM_CBANK
	.align		4
        /*1024*/ 	.byte	0x04, 0x0a
        /*1026*/ 	.short	(.L_36 - .L_35)
	.align		4
.L_35:
        /*1028*/ 	.word	index@(.nv.constant0._ZN7cutlass13device_kernelINS_4gemm6kernel13GemmUniversalIN4cute5tupleIJiiiiEEENS1_10collective13CollectiveMmaINS1_37MainloopSm90TmaGmmaWarpSpecializedFP8ILi56ENS5_IJNS4_1CILi1EEESB_SB_EEENS1_32KernelTmaWarpSpecializedPingpongEEENS5_IJNSA_ILi64EEESF_NSA_ILi32EEEEEENS_12float_e5m2_tENS5_IJlSB_lEEENS_12float_e4m3_tESJ_NS4_8TiledMMAINS4_8MMA_AtomIJNS4_4SM904GMMA30MMA_64x64x32_F32E5M2E4M3_SS_TNILNSO_7ScaleInE1ELSQ_1EEEEEENS4_6LayoutISC_NS5_IJNSA_ILi0EEESU_SU_EEEEENS5_IJNS4_10UnderscoreESX_SX_EEEEENS4_13SM90_TMA_LOADENS4_14ComposedLayoutINS4_7SwizzleILi1ELi4ELi3EEENS4_18smem_ptr_flag_bitsILi8EEENST_INS5_IJNSA_ILi8EEESG_EEENS5_IJSG_SB_EEEEEEEvNS4_8identityES10_S1A_vS1B_EENS_8epilogue10collective6detail29Sm90TmaWarpSpecializedAdapterINS1E_15DefaultEpilogueISI_SJ_SJ_NS1D_6thread17LinearCombinationISI_Li1EffLNS1I_9ScaleType4KindE0ELNS_15FloatRoundStyleE2ESI_EENS1_15EpilogueDefaultEEEEEvvEEEEvNT_6ParamsE)
        /*102c*/ 	.short	0x0210
        /*102e*/ 	.short	0x0470


	//----- nvinfo : EIATTR_SW_WAR
	.align		4
.L_36:
        /*1030*/ 	.byte	0x04, 0x36
        /*1032*/ 	.short	(.L_38 - .L_37)
.L_37:
        /*1034*/ 	.word	0x00000008
.L_38:


//--------------------- .nv.callgraph             --------------------------
	.section	.nv.callgraph,"",@"SHT_CUDA_CALLGRAPH"
	.align	4
	.sectionentsize	8
	.align		4
        /*0000*/ 	.word	0x00000000
	.align		4
        /*0004*/ 	.word	0xffffffff
	.align		4
        /*0008*/ 	.word	0x00000000
	.align		4
        /*000c*/ 	.word	0xfffffffe
	.align		4
        /*0010*/ 	.word	0x00000000
	.align		4
        /*0014*/ 	.word	0xfffffffd
	.align		4
        /*0018*/ 	.word	0x00000000
	.align		4
        /*001c*/ 	.word	0xfffffffc


//--------------------- .nv.constant4             --------------------------
	.section	.nv.constant4,"a",@progbits
	.align	8
	.align		8
.nv.constant4:
        /*0000*/ 	.dword	_ZN40_INTERNAL_d7b605b5_4_k_cu_ff479f43_180954cuda3std3__45__cpo5beginE
	.align		8
        /*0008*/ 	.dword	_ZN40_INTERNAL_d7b605b5_4_k_cu_ff479f43_180954cuda3std3__45__cpo3endE
	.align		8
        /*0010*/ 	.dword	_ZN40_INTERNAL_d7b605b5_4_k_cu_ff479f43_180954cuda3std3__45__cpo6cbeginE
	.align		8
        /*0018*/ 	.dword	_ZN40_INTERNAL_d7b605b5_4_k_cu_ff479f43_180954cuda3std3__45__cpo4cendE
	.align		8
        /*0020*/ 	.dword	_ZN40_INTERNAL_d7b605b5_4_k_cu_ff479f43_180954cuda3std3__442_GLOBAL__N__d7b605b5_4_k_cu_ff479f43_180956ignoreE
	.align		8
        /*0028*/ 	.dword	_ZN40_INTERNAL_d7b605b5_4_k_cu_ff479f43_180954cuda3std3__419piecewise_constructE
	.align		8
        /*0030*/ 	.dword	_ZN40_INTERNAL_d7b605b5_4_k_cu_ff479f43_180954cuda3std3__48in_placeE
	.align		8
        /*0038*/ 	.dword	_ZN40_INTERNAL_d7b605b5_4_k_cu_ff479f43_180954cuda3std6ranges3__45__cpo4swapE
	.align		8
        /*0040*/ 	.dword	_ZN40_INTERNAL_d7b605b5_4_k_cu_ff479f43_180954cuda3std6ranges3__45__cpo9iter_moveE
	.align		8
        /*0048*/ 	.dword	_ZN40_INTERNAL_d7b605b5_4_k_cu_ff479f43_180954cute7productE
	.align		8
        /*0050*/ 	.dword	_ZN40_INTERNAL_d7b605b5_4_k_cu_ff479f43_180954cute1_E


//--------------------- .text._ZN7cutlass13device_kernelINS_4gemm6kernel13GemmUniversalIN4cute5tupleIJiiiiEEENS1_10collective13CollectiveMmaINS1_37MainloopSm90TmaGmmaWarpSpecializedFP8ILi56ENS5_IJNS4_1CILi1EEESB_SB_EEENS1_32KernelTmaWarpSpecializedPingpongEEENS5_IJNSA_ILi64EEESF_NSA_ILi32EEEEEENS_12float_e5m2_tENS5_IJlSB_lEEENS_12float_e4m3_tESJ_NS4_8TiledMMAINS4_8MMA_AtomIJNS4_4SM904GMMA30MMA_64x64x32_F32E5M2E4M3_SS_TNILNSO_7ScaleInE1ELSQ_1EEEEEENS4_6LayoutISC_NS5_IJNSA_ILi0EEESU_SU_EEEEENS5_IJNS4_10UnderscoreESX_SX_EEEEENS4_13SM90_TMA_LOADENS4_14ComposedLayoutINS4_7SwizzleILi1ELi4ELi3EEENS4_18smem_ptr_flag_bitsILi8EEENST_INS5_IJNSA_ILi8EEESG_EEENS5_IJSG_SB_EEEEEEEvNS4_8identityES10_S1A_vS1B_EENS_8epilogue10collective6detail29Sm90TmaWarpSpecializedAdapterINS1E_15DefaultEpilogueISI_SJ_SJ_NS1D_6thread17LinearCombinationISI_Li1EffLNS1I_9ScaleType4KindE0ELNS_15FloatRoundStyleE2ESI_EENS1_15EpilogueDefaultEEEEEvvEEEEvNT_6ParamsE --------------------------
	.section	.text._ZN7cutlass13device_kernelINS_4gemm6kernel13GemmUniversalIN4cute5tupleIJiiiiEEENS1_10collective13CollectiveMmaINS1_37MainloopSm90TmaGmmaWarpSpecializedFP8ILi56ENS5_IJNS4_1CILi1EEESB_SB_EEENS1_32KernelTmaWarpSpecializedPingpongEEENS5_IJNSA_ILi64EEESF_NSA_ILi32EEEEEENS_12float_e5m2_tENS5_IJlSB_lEEENS_12float_e4m3_tESJ_NS4_8TiledMMAINS4_8MMA_AtomIJNS4_4SM904GMMA30MMA_64x64x32_F32E5M2E4M3_SS_TNILNSO_7ScaleInE1ELSQ_1EEEEEENS4_6LayoutISC_NS5_IJNSA_ILi0EEESU_SU_EEEEENS5_IJNS4_10UnderscoreESX_SX_EEEEENS4_13SM90_TMA_LOADENS4_14ComposedLayoutINS4_7SwizzleILi1ELi4ELi3EEENS4_18smem_ptr_flag_bitsILi8EEENST_INS5_IJNSA_ILi8EEESG_EEENS5_IJSG_SB_EEEEEEEvNS4_8identityES10_S1A_vS1B_EENS_8epilogue10collective6detail29Sm90TmaWarpSpecializedAdapterINS1E_15DefaultEpilogueISI_SJ_SJ_NS1D_6thread17LinearCombinationISI_Li1EffLNS1I_9ScaleType4KindE0ELNS_15FloatRoundStyleE2ESI_EENS1_15EpilogueDefaultEEEEEvvEEEEvNT_6ParamsE,"ax",@progbits
	.align	128
.text._ZN7cutlass13device_kernelINS_4gemm6kernel13GemmUniversalIN4cute5tupleIJiiiiEEENS1_10collective13CollectiveMmaINS1_37MainloopSm90TmaGmmaWarpSpecializedFP8ILi56ENS5_IJNS4_1CILi1EEESB_SB_EEENS1_32KernelTmaWarpSpecializedPingpongEEENS5_IJNSA_ILi64EEESF_NSA_ILi32EEEEEENS_12float_e5m2_tENS5_IJlSB_lEEENS_12float_e4m3_tESJ_NS4_8TiledMMAINS4_8MMA_AtomIJNS4_4SM904GMMA30MMA_64x64x32_F32E5M2E4M3_SS_TNILNSO_7ScaleInE1ELSQ_1EEEEEENS4_6LayoutISC_NS5_IJNSA_ILi0EEESU_SU_EEEEENS5_IJNS4_10UnderscoreESX_SX_EEEEENS4_13SM90_TMA_LOADENS4_14ComposedLayoutINS4_7SwizzleILi1ELi4ELi3EEENS4_18smem_ptr_flag_bitsILi8EEENST_INS5_IJNSA_ILi8EEESG_EEENS5_IJSG_SB_EEEEEEEvNS4_8identityES10_S1A_vS1B_EENS_8epilogue10collective6detail29Sm90TmaWarpSpecializedAdapterINS1E_15DefaultEpilogueISI_SJ_SJ_NS1D_6thread17LinearCombinationISI_Li1EffLNS1I_9ScaleType4KindE0ELNS_15FloatRoundStyleE2ESI_EENS1_15EpilogueDefaultEEEEEvvEEEEvNT_6ParamsE:
        .type           _ZN7cutlass13device_kernelINS_4gemm6kernel13GemmUniversalIN4cute5tupleIJiiiiEEENS1_10collective13CollectiveMmaINS1_37MainloopSm90TmaGmmaWarpSpecializedFP8ILi56ENS5_IJNS4_1CILi1EEESB_SB_EEENS1_32KernelTmaWarpSpecializedPingpongEEENS5_IJNSA_ILi64EEESF_NSA_ILi32EEEEEENS_12float_e5m2_tENS5_IJlSB_lEEENS_12float_e4m3_tESJ_NS4_8TiledMMAINS4_8MMA_AtomIJNS4_4SM904GMMA30MMA_64x64x32_F32E5M2E4M3_SS_TNILNSO_7ScaleInE1ELSQ_1EEEEEENS4_6LayoutISC_NS5_IJNSA_ILi0EEESU_SU_EEEEENS5_IJNS4_10UnderscoreESX_SX_EEEEENS4_13SM90_TMA_LOADENS4_14ComposedLayoutINS4_7SwizzleILi1ELi4ELi3EEENS4_18smem_ptr_flag_bitsILi8EEENST_INS5_IJNSA_ILi8EEESG_EEENS5_IJSG_SB_EEEEEEEvNS4_8identityES10_S1A_vS1B_EENS_8epilogue10collective6detail29Sm90TmaWarpSpecializedAdapterINS1E_15DefaultEpilogueISI_SJ_SJ_NS1D_6thread17LinearCombinationISI_Li1EffLNS1I_9ScaleType4KindE0ELNS_15FloatRoundStyleE2ESI_EENS1_15EpilogueDefaultEEEEEvvEEEEvNT_6ParamsE,@function
        .size           _ZN7cutlass13device_kernelINS_4gemm6kernel13GemmUniversalIN4cute5tupleIJiiiiEEENS1_10collective13CollectiveMmaINS1_37MainloopSm90TmaGmmaWarpSpecializedFP8ILi56ENS5_IJNS4_1CILi1EEESB_SB_EEENS1_32KernelTmaWarpSpecializedPingpongEEENS5_IJNSA_ILi64EEESF_NSA_ILi32EEEEEENS_12float_e5m2_tENS5_IJlSB_lEEENS_12float_e4m3_tESJ_NS4_8TiledMMAINS4_8MMA_AtomIJNS4_4SM904GMMA30MMA_64x64x32_F32E5M2E4M3_SS_TNILNSO_7ScaleInE1ELSQ_1EEEEEENS4_6LayoutISC_NS5_IJNSA_ILi0EEESU_SU_EEEEENS5_IJNS4_10UnderscoreESX_SX_EEEEENS4_13SM90_TMA_LOADENS4_14ComposedLayoutINS4_7SwizzleILi1ELi4ELi3EEENS4_18smem_ptr_flag_bitsILi8EEENST_INS5_IJNSA_ILi8EEESG_EEENS5_IJSG_SB_EEEEEEEvNS4_8identityES10_S1A_vS1B_EENS_8epilogue10collective6detail29Sm90TmaWarpSpecializedAdapterINS1E_15DefaultEpilogueISI_SJ_SJ_NS1D_6thread17LinearCombinationISI_Li1EffLNS1I_9ScaleType4KindE0ELNS_15FloatRoundStyleE2ESI_EENS1_15EpilogueDefaultEEEEEvvEEEEvNT_6ParamsE,(.L_x_245 - _ZN7cutlass13device_kernelINS_4gemm6kernel13GemmUniversalIN4cute5tupleIJiiiiEEENS1_10collective13CollectiveMmaINS1_37MainloopSm90TmaGmmaWarpSpecializedFP8ILi56ENS5_IJNS4_1CILi1EEESB_SB_EEENS1_32KernelTmaWarpSpecializedPingpongEEENS5_IJNSA_ILi64EEESF_NSA_ILi32EEEEEENS_12float_e5m2_tENS5_IJlSB_lEEENS_12float_e4m3_tESJ_NS4_8TiledMMAINS4_8MMA_AtomIJNS4_4SM904GMMA30MMA_64x64x32_F32E5M2E4M3_SS_TNILNSO_7ScaleInE1ELSQ_1EEEEEENS4_6LayoutISC_NS5_IJNSA_ILi0EEESU_SU_EEEEENS5_IJNS4_10UnderscoreESX_SX_EEEEENS4_13SM90_TMA_LOADENS4_14ComposedLayoutINS4_7SwizzleILi1ELi4ELi3EEENS4_18smem_ptr_flag_bitsILi8EEENST_INS5_IJNSA_ILi8EEESG_EEENS5_IJSG_SB_EEEEEEEvNS4_8identityES10_S1A_vS1B_EENS_8epilogue10collective6detail29Sm90TmaWarpSpecializedAdapterINS1E_15DefaultEpilogueISI_SJ_SJ_NS1D_6thread17LinearCombinationISI_Li1EffLNS1I_9ScaleType4KindE0ELNS_15FloatRoundStyleE2ESI_EENS1_15EpilogueDefaultEEEEEvvEEEEvNT_6ParamsE)
        .other          _ZN7cutlass13device_kernelINS_4gemm6kernel13GemmUniversalIN4cute5tupleIJiiiiEEENS1_10collective13CollectiveMmaINS1_37MainloopSm90TmaGmmaWarpSpecializedFP8ILi56ENS5_IJNS4_1CILi1EEESB_SB_EEENS1_32KernelTmaWarpSpecializedPingpongEEENS5_IJNSA_ILi64EEESF_NSA_ILi32EEEEEENS_12float_e5m2_tENS5_IJlSB_lEEENS_12float_e4m3_tESJ_NS4_8TiledMMAINS4_8MMA_AtomIJNS4_4SM904GMMA30MMA_64x64x32_F32E5M2E4M3_SS_TNILNSO_7ScaleInE1ELSQ_1EEEEEENS4_6LayoutISC_NS5_IJNSA_ILi0EEESU_SU_EEEEENS5_IJNS4_10UnderscoreESX_SX_EEEEENS4_13SM90_TMA_LOADENS4_14ComposedLayoutINS4_7SwizzleILi1ELi4ELi3EEENS4_18smem_ptr_flag_bitsILi8EEENST_INS5_IJNSA_ILi8EEESG_EEENS5_IJSG_SB_EEEEEEEvNS4_8identityES10_S1A_vS1B_EENS_8epilogue10collective6detail29Sm90TmaWarpSpecializedAdapterINS1E_15DefaultEpilogueISI_SJ_SJ_NS1D_6thread17LinearCombinationISI_Li1EffLNS1I_9ScaleType4KindE0ELNS_15FloatRoundStyleE2ESI_EENS1_15EpilogueDefaultEEEEEvvEEEEvNT_6ParamsE,@"STO_CUDA_ENTRY STV_DEFAULT"
_ZN7cutlass13device_kernelINS_4gemm6kernel13GemmUniversalIN4cute5tupleIJiiiiEEENS1_10collective13CollectiveMmaINS1_37MainloopSm90TmaGmmaWarpSpecializedFP8ILi56ENS5_IJNS4_1CILi1EEESB_SB_EEENS1_32KernelTmaWarpSpecializedPingpongEEENS5_IJNSA_ILi64EEESF_NSA_ILi32EEEEEENS_12float_e5m2_tENS5_IJlSB_lEEENS_12float_e4m3_tESJ_NS4_8TiledMMAINS4_8MMA_AtomIJNS4_4SM904GMMA30MMA_64x64x32_F32E5M2E4M3_SS_TNILNSO_7ScaleInE1ELSQ_1EEEEEENS4_6LayoutISC_NS5_IJNSA_ILi0EEESU_SU_EEEEENS5_IJNS4_10UnderscoreESX_SX_EEEEENS4_13SM90_TMA_LOADENS4_14ComposedLayoutINS4_7SwizzleILi1ELi4ELi3EEENS4_18smem_ptr_flag_bitsILi8EEENST_INS5_IJNSA_ILi8EEESG_EEENS5_IJSG_SB_EEEEEEEvNS4_8identityES10_S1A_vS1B_EENS_8epilogue10collective6detail29Sm90TmaWarpSpecializedAdapterINS1E_15DefaultEpilogueISI_SJ_SJ_NS1D_6thread17LinearCombinationISI_Li1EffLNS1I_9ScaleType4KindE0ELNS_15FloatRoundStyleE2ESI_EENS1_15EpilogueDefaultEEEEEvvEEEEvNT_6ParamsE:
[----:B------:R-:W-:Y:S01]  /*0000*/  LDC R1, c[0x0][0x28] ;  /* 0x00000a00ff017b82 */ /* 0x000fe20000000800 */
[----:B------:R-:W0:Y:S01]  /*0010*/  S2R R11, SR_TID.X ;  /* 0x00000000000b7919 */ /* 0x000e220000002100 */
[----:B------:R-:W-:Y:S01]  /*0020*/  ELECT P0, URZ, PT ;  /* 0x00000000003f782f */ /* 0x000fe20003800000 */
[----:B------:R-:W-:Y:S01]  /*0030*/  BSSY B0, `(.L_x_0) ;  /* 0x000000f000007945 */ /* 0x000fe20003800000 */
[--C-:B0-----:R-:W-:Y:S02]  /*0040*/  SHF.R.U32.HI R0, RZ, 0x5, R11.reuse ;  /* 0x00000005ff007819 */ /* 0x101fe4000001160b */
[----:B------:R-:W-:-:S03]  /*0050*/  SHF.R.U32.HI R4, RZ, 0x7, R11 ;  /* 0x00000007ff047819 */ /* 0x000fc6000001160b */
[----:B------:R-:W0:Y:S04]  /*0060*/  SHFL.IDX PT, R2, R0, RZ, 0x1f ;  /* 0x00001fff00027589 */ /* 0x000e2800000e0000 */
[----:B------:R1:W2:Y:S01]  /*0070*/  SHFL.IDX PT, R5, R4, RZ, 0x1f ;  /* 0x00001fff04057589 */ /* 0x0002a200000e0000 */
[----:B0-----:R-:W-:-:S13]  /*0080*/  ISETP.NE.OR P0, PT, R2, RZ, !P0 ;  /* 0x000000ff0200720c */ /* 0x001fda0004705670 */
[----:B-12---:R-:W-:Y:S05]  /*0090*/  @P0 BRA `(.L_x_1) ;  /* 0x0000000000200947 */ /* 0x006fea0003800000 */
[----:B------:R-:W-:Y:S02]  /*00a0*/  ULDC.64 UR4, c[0x0][0x198] ;  /* 0x0000660000047ab9 */ /* 0x000fe40000000a00 */
[----:B------:R-:W-:Y:S02]  /*00b0*/  UIADD3 UR6, UP0, UR4, 0xf0, URZ ;  /* 0x000000f004067890 */ /* 0x000fe4000ff1e03f */
[----:B------:R-:W-:Y:S02]  /*00c0*/  UIADD3 UR4, UP1, UR4, 0x1f0, URZ ;  /* 0x000001f004047890 */ /* 0x000fe4000ff3e03f */
[----:B------:R-:W-:Y:S02]  /*00d0*/  UIADD3.X UR7, URZ, UR5, URZ, UP0, !UPT ;  /* 0x000000053f077290 */ /* 0x000fe400087fe43f */
[----:B------:R-:W-:-:S07]  /*00e0*/  UIADD3.X UR5, URZ, UR5, URZ, UP1, !UPT ;  /* 0x000000053f057290 */ /* 0x000fce0008ffe43f */
[----:B------:R0:W-:Y:S02]  /*00f0*/  UTMACCTL.PF [UR6] ;  /* 0x00000000060079b9 */ /* 0x0001e40008040000 */
[----:B------:R0:W-:Y:S02]  /*0100*/  UTMACCTL.PF [UR4] ;  /* 0x00000000040079b9 */ /* 0x0001e40008040000 */
[----:B0-----:R-:W-:Y:S01]  /*0110*/  NOP ;  /* 0x0000000000007918 */ /* 0x001fe20000000000 */
.L_x_1:
[----:B------:R-:W-:Y:S05]  /*0120*/  BSYNC B0 ;  /* 0x0000000000007941 */ /* 0x000fea0003800000 */
.L_x_0:
[----:B------:R-:W0:Y:S02]  /*0130*/  SHFL.IDX PT, R3, R0, RZ, 0x1f ;  /* 0x00001fff00037589 */ /* 0x000e2400000e0000 */
[----:B0-----:R-:W-:-:S13]  /*0140*/  ISETP.NE.AND P0, PT, R3, RZ, PT ;  /* 0x000000ff0300720c */ /* 0x001fda0003f05270 */
[----:B------:R-:W-:Y:S05]  /*0150*/  @P0 BRA `(.L_x_2) ;  /* 0x0000000800040947 */ /* 0x000fea0003800000 */
[----:B------:R-:W-:Y:S01]  /*0160*/  ELECT P0, URZ, PT ;  /* 0x00000000003f782f */ /* 0x000fe20003800000 */
[----:B------:R-:W-:-:S12]  /*0170*/  BSSY B0, `(.L_x_2) ;  /* 0x000007f000007945 */ /* 0x000fd80003800000 */
[----:B------:R-:W-:Y:S05]  /*0180*/  @!P0 BRA `(.L_x_3) ;  /* 0x0000000400f48947 */ /* 0x000fea0003800000 */
[----:B------:R-:W0:Y:S01]  /*0190*/  S2UR UR8, SR_CgaCtaId ;  /* 0x00000000000879c3 */ /* 0x000e220000008800 */
[----:B------:R-:W-:Y:S01]  /*01a0*/  UMOV UR4, 0x400 ;  /* 0x0000040000047882 */ /* 0x000fe20000000000 */
[----:B------:R-:W-:Y:S01]  /*01b0*/  UMOV UR5, 0x1 ;  /* 0x0000000100057882 */ /* 0x000fe20000000000 */
[----:B------:R-:W-:Y:S02]  /*01c0*/  UMOV UR6, 0x80 ;  /* 0x0000008000067882 */ /* 0x000fe40000000000 */
[----:B------:R-:W-:-:S04]  /*01d0*/  UIADD3 UR6, -UR6, 0x100000, URZ ;  /* 0x0010000006067890 */ /* 0x000fc8000fffe13f */
[----:B------:R-:W-:Y:S02]  /*01e0*/  USHF.L.U32 UR7, UR6, 0xb, URZ ;  /* 0x0000000b06077899 */ /* 0x000fe4000800063f */
[----:B------:R-:W-:Y:S02]  /*01f0*/  USHF.L.U32 UR6, UR6, 0x1, URZ ;  /* 0x0000000106067899 */ /* 0x000fe4000800063f */
[----:B0-----:R-:W-:Y:S02]  /*0200*/  ULEA UR8, UR8, UR4, 0x18 ;  /* 0x0000000408087291 */ /* 0x001fe4000f8ec03f */
[----:B------:R-:W-:-:S04]  /*0210*/  UIADD3 UR4, -UR5, 0x100000, URZ ;  /* 0x0010000005047890 */ /* 0x000fc8000fffe13f */
[----:B------:R-:W-:Y:S02]  /*0220*/  USHF.L.U32 UR5, UR4, 0xb, URZ ;  /* 0x0000000b04057899 */ /* 0x000fe4000800063f */
[----:B------:R-:W-:Y:S01]  /*0230*/  USHF.L.U32 UR4, UR4, 0x1, URZ ;  /* 0x0000000104047899 */ /* 0x000fe2000800063f */
[----:B------:R-:W0:Y:S11]  /*0240*/  FENCE.VIEW.ASYNC.S ;  /* 0x00000000000073c6 */ /* 0x000e360000000000 */
[----:B0-----:R0:W1:Y:S01]  /*0250*/  SYNCS.EXCH.64 URZ, [UR8], UR4 ;  /* 0x00000004083f75b2 */ /* 0x0010620008000100 */
[----:B------:R0:W2:Y:S01]  /*0260*/  SYNCS.EXCH.64 URZ, [UR8+0x1c0], UR6 ;  /* 0x0001c006083f75b2 */ /* 0x0000a20008000100 */
[----:B------:R0:W3:Y:S01]  /*0270*/  SYNCS.EXCH.64 URZ, [UR8+0x8], UR4 ;  /* 0x00000804083f75b2 */ /* 0x0000e20008000100 */
[----:B------:R0:W4:Y:S01]  /*0280*/  SYNCS.EXCH.64 URZ, [UR8+0x1c8], UR6 ;  /* 0x0001c806083f75b2 */ /* 0x0001220008000100 */
[----:B------:R0:W0:Y:S01]  /*0290*/  SYNCS.EXCH.64 URZ, [UR8+0x10], UR4 ;  /* 0x00001004083f75b2 */ /* 0x0000220008000100 */
        /* <DEDUP_REMOVED lines=107> */
[----:B-1234-:R-:W-:Y:S01]  /*0950*/  NOP ;  /* 0x0000000000007918 */ /* 0x01efe20000000000 */
.L_x_3:
[----:B0-----:R-:W-:Y:S05]  /*0960*/  BSYNC B0 ;  /* 0x0000000000007941 */ /* 0x001fea0003800000 */
.L_x_2:
[----:B------:R-:W0:Y:S01]  /*0970*/  SHFL.IDX PT, R6, R0, RZ, 0x1f ;  /* 0x00001fff00067589 */ /* 0x000e2200000e0000 */
[----:B------:R-:W-:Y:S01]  /*0980*/  ELECT P0, URZ, PT ;  /* 0x00000000003f782f */ /* 0x000fe20003800000 */
[----:B------:R-:W-:Y:S01]  /*0990*/  NOP ;  /* 0x0000000000007918 */ /* 0x000fe20000000000 */
[----:B------:R-:W-:Y:S01]  /*09a0*/  ELECT P1, URZ, PT ;  /* 0x00000000003f782f */ /* 0x000fe20003820000 */
[----:B------:R1:W2:Y:S01]  /*09b0*/  SHFL.IDX PT, R3, R0, RZ, 0x1f ;  /* 0x00001fff00037589 */ /* 0x0002a200000e0000 */
[----:B------:R-:W-:Y:S01]  /*09c0*/  UMOV UR4, 0x20 ;  /* 0x0000002000047882 */ /* 0x000fe20000000000 */
[----:B------:R-:W-:Y:S01]  /*09d0*/  UMOV UR11, 0x80 ;  /* 0x00000080000b7882 */ /* 0x000fe20000000000 */
[----:B------:R-:W-:Y:S01]  /*09e0*/  NOP ;  /* 0x0000000000007918 */ /* 0x000fe20000000000 */
[----:B------:R-:W3:Y:S01]  /*09f0*/  SHFL.IDX PT, R4, R4, RZ, 0x1f ;  /* 0x00001fff04047589 */ /* 0x000ee200000e0000 */
[C---:B------:R-:W-:Y:S01]  /*0a00*/  VIADD R33, R5.reuse, 0xffffffff ;  /* 0xffffffff05217836 */ /* 0x040fe20000000000 */
[----:B------:R-:W-:Y:S01]  /*0a10*/  ULDC.64 UR20, c[0x0][0x208] ;  /* 0x0000820000147ab9 */ /* 0x000fe20000000a00 */
[----:B------:R-:W-:-:S02]  /*0a20*/  ISETP.NE.AND P2, PT, R5, RZ, PT ;  /* 0x000000ff0500720c */ /* 0x000fc40003f45270 */
[----:B-1----:R-:W-:Y:S02]  /*0a30*/  SHF.R.S32.HI R0, RZ, 0x1f, R11 ;  /* 0x0000001fff007819 */ /* 0x002fe4000001140b */
[----:B------:R-:W-:Y:S02]  /*0a40*/  ISETP.GE.U32.AND P3, PT, R33, 0x2, PT ;  /* 0x000000022100780c */ /* 0x000fe40003f66070 */
[----:B------:R-:W-:-:S04]  /*0a50*/  LEA.HI R0, R0, R11, RZ, 0x7 ;  /* 0x0000000b00007211 */ /* 0x000fc800078f38ff */
[----:B------:R-:W-:Y:S02]  /*0a60*/  LOP3.LUT R0, R0, 0xffffff80, RZ, 0xc0, !PT ;  /* 0xffffff8000007812 */ /* 0x000fe400078ec0ff */
[----:B0-----:R-:W-:-:S03]  /*0a70*/  ISETP.NE.OR P0, PT, R6, RZ, !P0 ;  /* 0x000000ff0600720c */ /* 0x001fc60004705670 */
[----:B------:R-:W-:Y:S01]  /*0a80*/  IMAD.IADD R10, R11, 0x1, -R0 ;  /* 0x000000010b0a7824 */ /* 0x000fe200078e0a00 */
[----:B--2---:R-:W-:Y:S02]  /*0a90*/  ISETP.NE.OR P1, PT, R3, RZ, !P1 ;  /* 0x000000ff0300720c */ /* 0x004fe40004f25670 */
[----:B------:R-:W-:Y:S02]  /*0aa0*/  SHF.R.S32.HI R3, RZ, 0x1f, R2 ;  /* 0x0000001fff037819 */ /* 0x000fe40000011402 */
[----:B---3--:R-:W-:Y:S02]  /*0ab0*/  R2UR UR15, R4 ;  /* 0x00000000040f72ca */ /* 0x008fe400000e0000 */
[----:B------:R-:W-:-:S03]  /*0ac0*/  LEA.HI R3, R3, R2, RZ, 0x2 ;  /* 0x0000000203037211 */ /* 0x000fc600078f10ff */
[----:B------:R-:W-:Y:S01]  /*0ad0*/  VOTEU.ALL UP0, P0 ;  /* 0x00000000003f7886 */ /* 0x000fe20000000000 */
[----:B------:R-:W-:-:S03]  /*0ae0*/  LOP3.LUT R3, R3, 0xfffffffc, RZ, 0xc0, !PT ;  /* 0xfffffffc03037812 */ /* 0x000fc600078ec0ff */
[----:B------:R-:W-:Y:S01]  /*0af0*/  VOTEU.ALL UP1, P1 ;  /* 0x00000000003f7886 */ /* 0x000fe20000820000 */
[----:B------:R-:W0:Y:S01]  /*0b00*/  @!UP0 S2UR UR7, SR_CgaCtaId ;  /* 0x00000000000789c3 */ /* 0x000e220000008800 */
[----:B------:R-:W-:Y:S01]  /*0b10*/  @!UP0 UMOV UR6, 0x400 ;  /* 0x0000040000068882 */ /* 0x000fe20000000000 */
[----:B------:R-:W-:-:S04]  /*0b20*/  @!UP0 UIADD3 UR4, -UR4, 0x100000, URZ ;  /* 0x0010000004048890 */ /* 0x000fc8000fffe13f */
[----:B------:R-:W-:Y:S02]  /*0b30*/  @!UP0 USHF.L.U32 UR5, UR4, 0xb, URZ ;  /* 0x0000000b04058899 */ /* 0x000fe4000800063f */
[----:B------:R-:W-:Y:S01]  /*0b40*/  @!UP0 USHF.L.U32 UR4, UR4, 0x1, URZ ;  /* 0x0000000104048899 */ /* 0x000fe2000800063f */
[----:B------:R-:W-:Y:S01]  /*0b50*/  IMAD.IADD R20, R2, 0x1, -R3 ;  /* 0x0000000102147824 */ /* 0x000fe200078e0a03 */
[----:B------:R-:W-:Y:S01]  /*0b60*/  @!UP1 UMOV UR9, 0x400 ;  /* 0x0000040000099882 */ /* 0x000fe20000000000 */
[----:B------:R-:W-:Y:S01]  /*0b70*/  VOTEU.ALL UP2, P1 ;  /* 0x00000000003f7886 */ /* 0x000fe20000840000 */
[----:B------:R-:W-:Y:S01]  /*0b80*/  VOTEU.ALL UP3, P1 ;  /* 0x00000000003f7886 */ /* 0x000fe20000860000 */
[----:B------:R-:W-:Y:S01]  /*0b90*/  VOTEU.ALL UP4, P1 ;  /* 0x00000000003f7886 */ /* 0x000fe20000880000 */
[----:B------:R-:W1:Y:S01]  /*0ba0*/  @!UP1 S2UR UR10, SR_CgaCtaId ;  /* 0x00000000000a99c3 */ /* 0x000e620000008800 */
[----:B------:R-:W-:Y:S01]  /*0bb0*/  VOTEU.ALL UP5, P1 ;  /* 0x00000000003f7886 */ /* 0x000fe200008a0000 */
[----:B0-----:R-:W-:-:S02]  /*0bc0*/  @!UP0 ULEA UR8, UR7, UR6, 0x18 ;  /* 0x0000000607088291 */ /* 0x001fc4000f8ec03f */
[----:B------:R-:W-:-:S04]  /*0bd0*/  @!UP1 UIADD3 UR6, -UR11, 0x100000, URZ ;  /* 0x001000000b069890 */ /* 0x000fc8000fffe13f */
[----:B------:R-:W-:Y:S02]  /*0be0*/  @!UP1 USHF.L.U32 UR7, UR6, 0xb, URZ ;  /* 0x0000000b06079899 */ /* 0x000fe4000800063f */
[----:B------:R-:W-:Y:S01]  /*0bf0*/  @!UP1 USHF.L.U32 UR6, UR6, 0x1, URZ ;  /* 0x0000000106069899 */ /* 0x000fe2000800063f */
[----:B------:R-:W-:Y:S01]  /*0c00*/  VOTEU.ALL UP0, P0 ;  /* 0x00000000003f7886 */ /* 0x000fe20000000000 */
[----:B-1----:R-:W-:Y:S01]  /*0c10*/  @!UP1 ULEA UR9, UR10, UR9, 0x18 ;  /* 0x000000090a099291 */ /* 0x002fe2000f8ec03f */
[----:B------:R-:W-:Y:S02]  /*0c20*/  VOTEU.ALL UP1, P0 ;  /* 0x00000000003f7886 */ /* 0x000fe40000020000 */
[----:B------:R-:W-:Y:S01]  /*0c30*/  ULDC.64 UR10, c[0x0][0x598] ;  /* 0x00016600000a7ab9 */ /* 0x000fe20000000a00 */
[----:B------:R-:W-:Y:S01]  /*0c40*/  ISETP.NE.AND P0, PT, R20, 0x3, PT ;  /* 0x000000031400780c */ /* 0x000fe20003f05270 */
[----:B------:R-:W0:Y:S02]  /*0c50*/  FENCE.VIEW.ASYNC.S ;  /* 0x00000000000073c6 */ /* 0x000e240000000000 */
[----:B0-----:R0:W1:Y:S01]  /*0c60*/  @!UP0 SYNCS.EXCH.64 URZ, [UR8+0x3b0], UR4 ;  /* 0x0003b004083f85b2 */ /* 0x0010620008000100 */
[----:B------:R-:W-:-:S02]  /*0c70*/  ISETP.NE.U32.AND P1, PT, RZ, UR10, PT ;  /* 0x0000000aff007c0c */ /* 0x000fc4000bf25070 */
[----:B------:R-:W-:Y:S02]  /*0c80*/  ISETP.EQ.OR P0, PT, R20, RZ, !P0 ;  /* 0x000000ff1400720c */ /* 0x000fe40004702670 */
[----:B------:R-:W-:Y:S02]  /*0c90*/  ISETP.NE.AND.EX P1, PT, RZ, UR11, PT, P1 ;  /* 0x0000000bff007c0c */ /* 0x000fe4000bf25310 */
[----:B------:R-:W-:-:S04]  /*0ca0*/  ISETP.EQ.AND P0, PT, R5, RZ, P0 ;  /* 0x000000ff0500720c */ /* 0x000fc80000702270 */
[----:B------:R-:W-:-:S04]  /*0cb0*/  SEL R7, RZ, 0x1, !P0 ;  /* 0x00000001ff077807 */ /* 0x000fc80004000000 */
[----:B------:R-:W-:Y:S01]  /*0cc0*/  SEL R7, R7, 0x2, P3 ;  /* 0x0000000207077807 */ /* 0x000fe20001800000 */
[----:B------:R0:W1:Y:S01]  /*0cd0*/  @!UP1 SYNCS.EXCH.64 URZ, [UR8+0x3b8], UR4 ;  /* 0x0003b804083f95b2 */ /* 0x0000620008000100 */
[----:B------:R-:W-:Y:S01]  /*0ce0*/  NOP ;  /* 0x0000000000007918 */ /* 0x000fe20000000000 */
[----:B------:R0:W1:Y:S01]  /*0cf0*/  @!UP2 SYNCS.EXCH.64 URZ, [UR9+0x390], UR6 ;  /* 0x00039006093fa5b2 */ /* 0x0000620008000100 */
[----:B------:R0:W1:Y:S01]  /*0d00*/  @!UP3 SYNCS.EXCH.64 URZ, [UR9+0x398], UR6 ;  /* 0x00039806093fb5b2 */ /* 0x0000620008000100 */
[----:B------:R0:W1:Y:S01]  /*0d10*/  @!UP4 SYNCS.EXCH.64 URZ, [UR9+0x3a0], UR6 ;  /* 0x0003a006093fc5b2 */ /* 0x0000620008000100 */
[----:B------:R0:W1:Y:S01]  /*0d20*/  @!UP5 SYNCS.EXCH.64 URZ, [UR9+0x3a8], UR6 ;  /* 0x0003a806093fd5b2 */ /* 0x0000620008000100 */
[----:B------:R-:W-:Y:S01]  /*0d30*/  NOP ;  /* 0x0000000000007918 */ /* 0x000fe20000000000 */
[----:B-1----:R-:W-:Y:S06]  /*0d40*/  BAR.SYNC.DEFER_BLOCKING 0x0 ;  /* 0x0000000000007b1d */ /* 0x002fec0000010000 */
[----:B0-----:R-:W-:Y:S05]  /*0d50*/  @!P1 BRA `(.L_x_4) ;  /* 0x00000000001c9947 */ /* 0x001fea0003800000 */
[----:B------:R-:W0:Y:S02]  /*0d60*/  LDC.64 R2, c[0x0][0x598] ;  /* 0x00016600ff027b82 */ /* 0x000e240000000a00 */
[----:B0-----:R-:W2:Y:S02]  /*0d70*/  LDG.E.64 R2, desc[UR20][R2.64] ;  /* 0x0000001402027981 */ /* 0x001ea4000c1e1b00 */
[----:B--2---:R-:W-:-:S04]  /*0d80*/  ISETP.NE.U32.AND P0, PT, R2, RZ, PT ;  /* 0x000000ff0200720c */ /* 0x004fc80003f05070 */
[----:B------:R-:W-:-:S13]  /*0d90*/  ISETP.NE.AND.EX P0, PT, R3, RZ, PT, P0 ;  /* 0x000000ff0300720c */ /* 0x000fda0003f05300 */
[----:B------:R-:W-:Y:S05]  /*0da0*/  @!P0 BRA `(.L_x_4) ;  /* 0x0000000000088947 */ /* 0x000fea0003800000 */
[----:B------:R2:W5:Y:S01]  /*0db0*/  LD.E R12, desc[UR20][R2.64] ;  /* 0x00000014020c7980 */ /* 0x000562000c101900 */
[----:B------:R-:W-:Y:S05]  /*0dc0*/  BRA `(.L_x_5) ;  /* 0x0000000000207947 */ /* 0x000fea0003800000 */
.L_x_4:
[----:B------:R-:W-:Y:S02]  /*0dd0*/  ULDC.64 UR4, c[0x0][0x588] ;  /* 0x0001620000047ab9 */ /* 0x000fe40000000a00 */
[----:B------:R-:W-:-:S04]  /*0de0*/  ISETP.NE.U32.AND P0, PT, RZ, UR4, PT ;  /* 0x00000004ff007c0c */ /* 0x000fc8000bf05070 */
[----:B------:R-:W-:-:S13]  /*0df0*/  ISETP.NE.AND.EX P0, PT, RZ, UR5, PT, P0 ;  /* 0x00000005ff007c0c */ /* 0x000fda000bf05300 */
[----:B------:R-:W-:Y:S05]  /*0e00*/  @!P0 BRA `(.L_x_6) ;  /* 0x00000000000c8947 */ /* 0x000fea0003800000 */
[----:B------:R-:W0:Y:S02]  /*0e10*/  LDC.64 R12, c[0x0][0x588] ;  /* 0x00016200ff0c7b82 */ /* 0x000e240000000a00 */
[----:B0-----:R0:W5:Y:S01]  /*0e20*/  LDG.E R12, desc[UR20][R12.64] ;  /* 0x000000140c0c7981 */ /* 0x001162000c1e1900 */
[----:B------:R-:W-:Y:S05]  /*0e30*/  BRA `(.L_x_5) ;  /* 0x0000000000047947 */ /* 0x000fea0003800000 */
.L_x_6:
[----:B------:R-:W1:Y:S02]  /*0e40*/  LDC R12, c[0x0][0x580] ;  /* 0x00016000ff0c7b82 */ /* 0x000e640000000800 */
.L_x_5:
[----:B------:R-:W-:Y:S02]  /*0e50*/  ULDC.64 UR4, c[0x0][0x5a0] ;  /* 0x0001680000047ab9 */ /* 0x000fe40000000a00 */
[----:B------:R-:W-:-:S04]  /*0e60*/  ISETP.NE.U32.AND P0, PT, RZ, UR4, PT ;  /* 0x00000004ff007c0c */ /* 0x000fc8000bf05070 */
[----:B------:R-:W-:-:S13]  /*0e70*/  ISETP.NE.AND.EX P0, PT, RZ, UR5, PT, P0 ;  /* 0x00000005ff007c0c */ /* 0x000fda000bf05300 */
[----:B------:R-:W-:Y:S05]  /*0e80*/  @!P0 BRA `(.L_x_7) ;  /* 0x00000000001c8947 */ /* 0x000fea0003800000 */
[----:B--2---:R-:W2:Y:S02]  /*0e90*/  LDC.64 R2, c[0x0][0x5a0] ;  /* 0x00016800ff027b82 */ /* 0x004ea40000000a00 */
[----:B--2---:R-:W2:Y:S02]  /*0ea0*/  LDG.E.64 R2, desc[UR20][R2.64] ;  /* 0x0000001402027981 */ /* 0x004ea4000c1e1b00 */
[----:B--2---:R-:W-:-:S04]  /*0eb0*/  ISETP.NE.U32.AND P0, PT, R2, RZ, PT ;  /* 0x000000ff0200720c */ /* 0x004fc80003f05070 */
[----:B------:R-:W-:-:S13]  /*0ec0*/  ISETP.NE.AND.EX P0, PT, R3, RZ, PT, P0 ;  /* 0x000000ff0300720c */ /* 0x000fda0003f05300 */
[----:B------:R-:W-:Y:S05]  /*0ed0*/  @!P0 BRA `(.L_x_7) ;  /* 0x0000000000088947 */ /* 0x000fea0003800000 */
[----:B0-----:R4:W5:Y:S01]  /*0ee0*/  LD.E R13, desc[UR20][R2.64] ;  /* 0x00000014020d7980 */ /* 0x001962000c101900 */
[----:B------:R-:W-:Y:S05]  /*0ef0*/  BRA `(.L_x_8) ;  /* 0x0000000000207947 */ /* 0x000fea0003800000 */
.L_x_7:
[----:B------:R-:W-:Y:S02]  /*0f00*/  ULDC.64 UR4, c[0x0][0x590] ;  /* 0x0001640000047ab9 */ /* 0x000fe40000000a00 */
[----:B------:R-:W-:-:S04]  /*0f10*/  ISETP.NE.U32.AND P0, PT, RZ, UR4, PT ;  /* 0x00000004ff007c0c */ /* 0x000fc8000bf05070 */
[----:B------:R-:W-:-:S13]  /*0f20*/  ISETP.NE.AND.EX P0, PT, RZ, UR5, PT, P0 ;  /* 0x00000005ff007c0c */ /* 0x000fda000bf05300 */
[----:B------:R-:W-:Y:S05]  /*0f30*/  @!P0 BRA `(.L_x_9) ;  /* 0x00000000000c8947 */ /* 0x000fea0003800000 */
[----:B--2---:R-:W0:Y:S02]  /*0f40*/  LDC.64 R2, c[0x0][0x590] ;  /* 0x00016400ff027b82 */ /* 0x004e240000000a00 */
[----:B0-----:R3:W5:Y:S01]  /*0f50*/  LDG.E R13, desc[UR20][R2.64] ;  /* 0x00000014020d7981 */ /* 0x001762000c1e1900 */
[----:B------:R-:W-:Y:S05]  /*0f60*/  BRA `(.L_x_8) ;  /* 0x0000000000047947 */ /* 0x000fea0003800000 */
.L_x_9:
[----:B0-----:R-:W0:Y:S02]  /*0f70*/  LDC R13, c[0x0][0x584] ;  /* 0x00016100ff0d7b82 */ /* 0x001e240000000800 */
.L_x_8:
[----:B------:R-:W1:Y:S01]  /*0f80*/  LDC R0, c[0x0][0x65c] ;  /* 0x00019700ff007b82 */ /* 0x000e620000000800 */
[----:B------:R-:W2:Y:S01]  /*0f90*/  S2R R21, SR_CTAID.Y ;  /* 0x0000000000157919 */ /* 0x000ea20000002600 */
[----:B------:R-:W-:Y:S01]  /*0fa0*/  ULDC UR8, c[0x0][0x28c] ;  /* 0x0000a30000087ab9 */ /* 0x000fe20000000800 */
[----:B------:R-:W-:Y:S01]  /*0fb0*/  ISETP.NE.AND P0, PT, R5, 0x2, PT ;  /* 0x000000020500780c */ /* 0x000fe20003f05270 */
[----:B------:R-:W-:Y:S01]  /*0fc0*/  UIADD3 UR8, UR8, 0x1f, URZ ;  /* 0x0000001f08087890 */ /* 0x000fe2000fffe03f */
[----:B------:R-:W0:Y:S01]  /*0fd0*/  S2R R14, SR_CTAID.X ;  /* 0x00000000000e7919 */ /* 0x000e220000002500 */
[----:B------:R-:W-:Y:S01]  /*0fe0*/  UMOV UR5, URZ ;  /* 0x0000003f00057c82 */ /* 0x000fe20008000000 */
[----:B------:R-:W-:Y:S01]  /*0ff0*/  UMOV UR4, URZ ;  /* 0x0000003f00047c82 */ /* 0x000fe20008000000 */
[----:B------:R-:W-:-:S04]  /*1000*/  USHF.R.S32.HI UR9, URZ, 0x1f, UR8 ;  /* 0x0000001f3f097899 */ /* 0x000fc80008011408 */
[----:B------:R-:W-:-:S04]  /*1010*/  ULEA.HI UR9, UR9, UR8, URZ, 0x5 ;  /* 0x0000000809097291 */ /* 0x000fc8000f8f283f */
[----:B------:R-:W-:Y:S01]  /*1020*/  USHF.R.S32.HI UR13, URZ, 0x5, UR9 ;  /* 0x000000053f0d7899 */ /* 0x000fe20008011409 */
[----:B-1----:R-:W-:-:S13]  /*1030*/  ISETP.NE.AND P4, PT, R0, 0x1, PT ;  /* 0x000000010000780c */ /* 0x002fda0003f85270 */
[----:B------:R-:W0:Y:S01]  /*1040*/  @P4 LDC R15, c[0x0][0x10] ;  /* 0x00000400ff0f4b82 */ /* 0x000e220000000800 */
[----:B--234-:R-:W-:Y:S02]  /*1050*/  @P4 IMAD.MOV.U32 R2, RZ, RZ, R21 ;  /* 0x000000ffff024224 */ /* 0x01cfe400078e0015 */
[----:B------:R-:W-:Y:S02]  /*1060*/  @P4 IMAD.MOV.U32 R3, RZ, RZ, RZ ;  /* 0x000000ffff034224 */ /* 0x000fe400078e00ff */
[----:B------:R-:W-:-:S03]  /*1070*/  @P4 IMAD.MOV.U32 R5, RZ, RZ, RZ ;  /* 0x000000ffff054224 */ /* 0x000fc600078e00ff */
[----:B------:R-:W1:Y:S01]  /*1080*/  @!P4 LDC R9, c[0x0][0xc] ;  /* 0x00000300ff09cb82 */ /* 0x000e620000000800 */
[----:B------:R-:W-:Y:S01]  /*1090*/  ULDC UR6, c[0x0][0xc] ;  /* 0x0000030000067ab9 */ /* 0x000fe20000000800 */
[----:B------:R-:W-:Y:S02]  /*10a0*/  ULDC UR7, c[0x0][0x10] ;  /* 0x0000040000077ab9 */ /* 0x000fe40000000800 */
[----:B------:R-:W-:-:S04]  /*10b0*/  UIMAD.WIDE.U32 UR6, UR6, UR7, URZ ;  /* 0x00000007060672a5 */ /* 0x000fc8000f8e003f */
[----:B------:R-:W2:Y:S01]  /*10c0*/  LDC R8, c[0x0][0x14] ;  /* 0x00000500ff087b82 */ /* 0x000ea20000000800 */
[----:B0-----:R-:W-:-:S04]  /*10d0*/  @P4 IMAD.WIDE.U32 R2, R14, R15, R2 ;  /* 0x0000000f0e024225 */ /* 0x001fc800078e0002 */
[----:B------:R-:W-:Y:S02]  /*10e0*/  IMAD.MOV.U32 R15, RZ, RZ, RZ ;  /* 0x000000ffff0f7224 */ /* 0x000fe400078e00ff */
[----:B------:R-:W-:Y:S02]  /*10f0*/  @P4 IMAD.IADD R3, R3, 0x1, R5 ;  /* 0x0000000103034824 */ /* 0x000fe400078e0205 */
[----:B-1----:R-:W-:-:S04]  /*1100*/  @!P4 IMAD.WIDE.U32 R4, R9, R21, R14 ;  /* 0x000000150904c225 */ /* 0x002fc800078e000e */
[----:B------:R-:W-:Y:S02]  /*1110*/  @!P4 IMAD.MOV.U32 R2, RZ, RZ, R4 ;  /* 0x000000ffff02c224 */ /* 0x000fe400078e0004 */
[----:B------:R-:W-:Y:S02]  /*1120*/  @!P4 IMAD.MOV.U32 R3, RZ, RZ, R5 ;  /* 0x000000ffff03c224 */ /* 0x000fe400078e0005 */
[C---:B--2---:R-:W-:Y:S02]  /*1130*/  IMAD R17, R8.reuse, UR7, RZ ;  /* 0x0000000708117c24 */ /* 0x044fe4000f8e02ff */
[----:B------:R-:W-:Y:S01]  /*1140*/  IMAD.WIDE.U32 R8, R8, UR6, RZ ;  /* 0x0000000608087c25 */ /* 0x000fe2000f8e00ff */
[----:B------:R-:W-:-:S03]  /*1150*/  ULDC.64 UR6, c[0x0][0x650] ;  /* 0x0001940000067ab9 */ /* 0x000fc60000000a00 */
[----:B------:R-:W-:Y:S01]  /*1160*/  IMAD.IADD R0, R9, 0x1, R17 ;  /* 0x0000000109007824 */ /* 0x000fe200078e0211 */
[----:B------:R-:W-:Y:S06]  /*1170*/  @P0 BRA `(.L_x_10) ;  /* 0x0000000000200947 */ /* 0x000fec0003800000 */
[----:B------:R-:W-:Y:S01]  /*1180*/  USHF.R.U32.HI UR4, URZ, 0x3, UR13 ;  /* 0x000000033f047899 */ /* 0x000fe2000801160d */
[----:B------:R-:W-:Y:S01]  /*1190*/  IADD3 R2, P0, R2, R8, RZ ;  /* 0x0000000802027210 */ /* 0x000fe20007f1e0ff */
[----:B------:R-:W-:Y:S02]  /*11a0*/  UISETP.GE.U32.AND UP0, UPT, UR13, 0x38, UPT ;  /* 0x000000380d00788c */ /* 0x000fe4000bf06070 */
[----:B------:R-:W-:Y:S02]  /*11b0*/  UIMAD.WIDE.U32 UR4, UR4, 0x24924925, URZ ;  /* 0x24924925040478a5 */ /* 0x000fe4000f8e003f */
[----:B------:R-:W-:-:S05]  /*11c0*/  IMAD.X R3, R0, 0x1, R3, P0 ;  /* 0x0000000100037824 */ /* 0x000fca00000e0603 */
[----:B------:R-:W-:Y:S02]  /*11d0*/  UMOV UR4, URZ ;  /* 0x0000003f00047c82 */ /* 0x000fe40008000000 */
[----:B------:R-:W-:Y:S02]  /*11e0*/  @UP0 ULOP3.LUT UR4, UR5, 0x1, URZ, 0xc0, !UPT ;  /* 0x0000000105040892 */ /* 0x000fe4000f8ec03f */
[----:B------:R-:W-:-:S12]  /*11f0*/  UIMAD UR5, UR5, -0x38, UR13 ;  /* 0xffffffc8050578a4 */ /* 0x000fd8000f8e020d */
.L_x_10:
[----:B------:R-:W-:Y:S01]  /*1200*/  ISETP.GE.U32.AND P0, PT, R2, UR6, PT ;  /* 0x0000000602007c0c */ /* 0x000fe2000bf06070 */
[----:B------:R-:W-:Y:S01]  /*1210*/  IMAD.MOV.U32 R6, RZ, RZ, -0x1 ;  /* 0xffffffffff067424 */ /* 0x000fe200078e00ff */
[----:B------:R-:W-:Y:S01]  /*1220*/  PRMT R16, RZ, 0x7610, R16 ;  /* 0x00007610ff107816 */ /* 0x000fe20000000010 */
[----:B------:R-:W-:Y:S01]  /*1230*/  IMAD.MOV.U32 R4, RZ, RZ, -0x1 ;  /* 0xffffffffff047424 */ /* 0x000fe200078e00ff */
[----:B------:R-:W-:Y:S01]  /*1240*/  ISETP.GE.U32.AND.EX P0, PT, R3, UR7, PT, P0 ;  /* 0x0000000703007c0c */ /* 0x000fe2000bf06100 */
[----:B------:R-:W-:-:S12]  /*1250*/  IMAD.MOV.U32 R5, RZ, RZ, -0x1 ;  /* 0xffffffffff057424 */ /* 0x000fd800078e00ff */
[----:B------:R-:W-:Y:S05]  /*1260*/  @P0 BRA `(.L_x_11) ;  /* 0x00000004005c0947 */ /* 0x000fea0003800000 */
[----:B------:R-:W0:Y:S01]  /*1270*/  LDC.64 R24, c[0x0][0x628] ;  /* 0x00018a00ff187b82 */ /* 0x000e220000000a00 */
[----:B------:R-:W-:Y:S02]  /*1280*/  IMAD.MOV.U32 R4, RZ, RZ, R2 ;  /* 0x000000ffff047224 */ /* 0x000fe400078e0002 */
[----:B------:R-:W-:-:S05]  /*1290*/  IMAD.MOV.U32 R5, RZ, RZ, R3 ;  /* 0x000000ffff057224 */ /* 0x000fca00078e0003 */
[----:B------:R-:W1:Y:S08]  /*12a0*/  LDC R6, c[0x0][0x630] ;  /* 0x00018c00ff067b82 */ /* 0x000e700000000800 */
[----:B------:R-:W2:Y:S01]  /*12b0*/  LDC.64 R26, c[0x0][0x620] ;  /* 0x00018800ff1a7b82 */ /* 0x000ea20000000a00 */
[----:B0-----:R-:W-:-:S04]  /*12c0*/  ISETP.NE.U32.AND P0, PT, R24, RZ, PT ;  /* 0x000000ff1800720c */ /* 0x001fc80003f05070 */
[----:B------:R-:W-:-:S13]  /*12d0*/  ISETP.NE.AND.EX P0, PT, R25, RZ, PT, P0 ;  /* 0x000000ff1900720c */ /* 0x000fda0003f05300 */
[----:B-12---:R-:W-:Y:S05]  /*12e0*/  @!P0 BRA `(.L_x_12) ;  /* 0x0000000000288947 */ /* 0x006fea0003800000 */
[----:B------:R-:W0:Y:S02]  /*12f0*/  LDC R19, c[0x0][0x634] ;  /* 0x00018d00ff137b82 */ /* 0x000e240000000800 */
[----:B0-----:R-:W-:-:S05]  /*1300*/  IADD3 R19, P0, R2, R19, RZ ;  /* 0x0000001302137210 */ /* 0x001fca0007f1e0ff */
[----:B------:R-:W-:-:S04]  /*1310*/  IMAD.X R23, RZ, RZ, R3, P0 ;  /* 0x000000ffff177224 */ /* 0x000fc800000e0603 */
[----:B------:R-:W-:-:S04]  /*1320*/  IMAD.WIDE.U32 R4, R23, R24, RZ ;  /* 0x0000001817047225 */ /* 0x000fc800078e00ff */
[----:B------:R-:W-:-:S04]  /*1330*/  IMAD.WIDE.U32 R16, P0, R19, R25, R4 ;  /* 0x0000001913107225 */ /* 0x000fc80007800004 */
[----:B------:R-:W-:-:S04]  /*1340*/  IMAD.WIDE.U32 R4, R19, R24, RZ ;  /* 0x0000001813047225 */ /* 0x000fc800078e00ff */
[----:B------:R-:W-:Y:S01]  /*1350*/  IMAD.X R19, RZ, RZ, RZ, P0 ;  /* 0x000000ffff137224 */ /* 0x000fe200000e06ff */
[----:B------:R-:W-:Y:S01]  /*1360*/  IADD3 RZ, P0, R5, R16, RZ ;  /* 0x0000001005ff7210 */ /* 0x000fe20007f1e0ff */
[----:B------:R-:W-:-:S04]  /*1370*/  IMAD.MOV.U32 R18, RZ, RZ, R17 ;  /* 0x000000ffff127224 */ /* 0x000fc800078e0011 */
[----:B------:R-:W-:-:S08]  /*1380*/  IMAD.WIDE.U32.X R4, R23, R25, R18, P0 ;  /* 0x0000001917047225 */ /* 0x000fd000000e0412 */
.L_x_12:
[--C-:B------:R-:W-:Y:S01]  /*1390*/  SHF.R.U64 R32, R4, R6, R5.reuse ;  /* 0x0000000604207219 */ /* 0x100fe20000001205 */
[----:B------:R-:W0:Y:S01]  /*13a0*/  LDC.64 R28, c[0x0][0x640] ;  /* 0x00019000ff1c7b82 */ /* 0x000e220000000a00 */
[----:B------:R-:W-:Y:S01]  /*13b0*/  I2FP.F32.U32 R4, R14 ;  /* 0x0000000e00047245 */ /* 0x000fe20000201000 */
[----:B------:R-:W-:Y:S01]  /*13c0*/  ULDC UR6, c[0x0][0x150] ;  /* 0x0000540000067ab9 */ /* 0x000fe20000000800 */
[----:B------:R-:W-:Y:S02]  /*13d0*/  SHF.R.U32.HI R5, RZ, R6, R5 ;  /* 0x00000006ff057219 */ /* 0x000fe40000011605 */
[----:B------:R-:W-:Y:S01]  /*13e0*/  IADD3 R17, P0, RZ, -R32, RZ ;  /* 0x80000020ff117210 */ /* 0x000fe20007f1e0ff */
[----:B------:R-:W-:Y:S01]  /*13f0*/  FMUL R6, R4, UR6 ;  /* 0x0000000604067c20 */ /* 0x000fe20008400000 */
[----:B------:R-:W-:Y:S01]  /*1400*/  ULDC UR6, c[0x0][0x154] ;  /* 0x0000550000067ab9 */ /* 0x000fe20000000800 */
[----:B------:R-:W1:Y:S02]  /*1410*/  LDC R18, c[0x0][0x618] ;  /* 0x00018600ff127b82 */ /* 0x000e640000000800 */
[----:B------:R-:W-:-:S02]  /*1420*/  IMAD.X R19, RZ, RZ, ~R5, P0 ;  /* 0x000000ffff137224 */ /* 0x000fc400000e0e05 */
[----:B------:R-:W2:Y:S01]  /*1430*/  F2I.U32.TRUNC.NTZ R6, R6 ;  /* 0x0000000600067305 */ /* 0x000ea2000020f000 */
[----:B------:R-:W-:-:S03]  /*1440*/  IMAD.WIDE.U32 R4, R17, R26, R2 ;  /* 0x0000001a11047225 */ /* 0x000fc600078e0002 */
[----:B------:R-:W3:Y:S01]  /*1450*/  LDC R15, c[0x0][0x144] ;  /* 0x00005100ff0f7b82 */ /* 0x000ee20000000800 */
[----:B------:R-:W-:-:S04]  /*1460*/  IMAD R16, R19, R26, RZ ;  /* 0x0000001a13107224 */ /* 0x000fc800078e02ff */
[----:B------:R-:W-:-:S03]  /*1470*/  IMAD R17, R17, R27, R16 ;  /* 0x0000001b11117224 */ /* 0x000fc600078e0210 */
[----:B------:R-:W4:Y:S01]  /*1480*/  LDC R22, c[0x0][0x608] ;  /* 0x00018200ff167b82 */ /* 0x000f220000000800 */
[----:B------:R-:W-:Y:S01]  /*1490*/  IMAD.IADD R17, R5, 0x1, R17 ;  /* 0x0000000105117824 */ /* 0x000fe200078e0211 */
[----:B0-----:R-:W-:Y:S01]  /*14a0*/  ISETP.NE.U32.AND P0, PT, R28, RZ, PT ;  /* 0x000000ff1c00720c */ /* 0x001fe20003f05070 */
[----:B--2---:R-:W-:-:S03]  /*14b0*/  IMAD.MOV R5, RZ, RZ, -R6 ;  /* 0x000000ffff057224 */ /* 0x004fc600078e0a06 */
[----:B------:R-:W-:Y:S02]  /*14c0*/  ISETP.NE.AND.EX P0, PT, R29, RZ, PT, P0 ;  /* 0x000000ff1d00720c */ /* 0x000fe40003f05300 */
[----:B------:R-:W0:Y:S01]  /*14d0*/  LDC R19, c[0x0][0x658] ;  /* 0x00019600ff137b82 */ /* 0x000e220000000800 */
[-CC-:B-1----:R-:W-:Y:S02]  /*14e0*/  SHF.R.U64 R26, R4, R18.reuse, R17.reuse ;  /* 0x00000012041a7219 */ /* 0x182fe40000001211 */
[----:B------:R-:W-:Y:S02]  /*14f0*/  I2FP.F32.U32 R4, R21 ;  /* 0x0000001500047245 */ /* 0x000fe40000201000 */
[----:B------:R-:W-:Y:S01]  /*1500*/  SHF.R.U32.HI R17, RZ, R18, R17 ;  /* 0x00000012ff117219 */ /* 0x000fe20000011611 */
[----:B------:R-:W-:Y:S02]  /*1510*/  IMAD.MOV.U32 R18, RZ, RZ, 0x1 ;  /* 0x00000001ff127424 */ /* 0x000fe400078e00ff */
[----:B------:R-:W1:Y:S01]  /*1520*/  LDC R24, c[0x0][0x148] ;  /* 0x00005200ff187b82 */ /* 0x000e620000000800 */
[----:B---3--:R-:W-:-:S02]  /*1530*/  IMAD R6, R15, R5, R14 ;  /* 0x000000050f067224 */ /* 0x008fc400078e020e */
[----:B------:R-:W-:Y:S01]  /*1540*/  FMUL R5, R4, UR6 ;  /* 0x0000000604057c20 */ /* 0x000fe20008400000 */
[----:B------:R-:W-:-:S04]  /*1550*/  IMAD.MOV.U32 R4, RZ, RZ, -0x1 ;  /* 0xffffffffff047424 */ /* 0x000fc800078e00ff */
[----:B------:R-:W2:Y:S01]  /*1560*/  LDC R25, c[0x0][0x600] ;  /* 0x00018000ff197b82 */ /* 0x000ea20000000800 */
[-CC-:B----4-:R-:W-:Y:S02]  /*1570*/  SHF.R.U64 R34, R26, R22.reuse, R17.reuse ;  /* 0x000000161a227219 */ /* 0x190fe40000001211 */
[----:B------:R-:W-:Y:S02]  /*1580*/  SHF.R.U32.HI R14, RZ, R22, R17 ;  /* 0x00000016ff0e7219 */ /* 0x000fe40000011611 */
[----:B------:R3:W4:Y:S03]  /*1590*/  F2I.U32.TRUNC.NTZ R22, R5 ;  /* 0x0000000500167305 */ /* 0x000726000020f000 */
[----:B------:R-:W1:Y:S01]  /*15a0*/  LDC R27, c[0x0][0x648] ;  /* 0x00019200ff1b7b82 */ /* 0x000e620000000800 */
[-C--:B0-----:R-:W-:Y:S02]  /*15b0*/  SHF.R.U64 R36, R34, R19.reuse, R14 ;  /* 0x0000001322247219 */ /* 0x081fe4000000120e */
[----:B------:R-:W-:-:S02]  /*15c0*/  SHF.L.U32 R4, R4, R19, RZ ;  /* 0x0000001304047219 */ /* 0x000fc400000006ff */
[-C--:B------:R-:W-:Y:S02]  /*15d0*/  SHF.R.U32.HI R14, RZ, R19.reuse, R14 ;  /* 0x00000013ff0e7219 */ /* 0x080fe4000001160e */
[----:B------:R-:W-:Y:S01]  /*15e0*/  SHF.L.U32 R18, R18, R19, RZ ;  /* 0x0000001312127219 */ /* 0x000fe200000006ff */
[----:B------:R-:W0:Y:S01]  /*15f0*/  LDC R31, c[0x0][0x638] ;  /* 0x00018e00ff1f7b82 */ /* 0x000e220000000800 */
[----:B------:R-:W-:Y:S01]  /*1600*/  LOP3.LUT R19, RZ, R4, RZ, 0x33, !PT ;  /* 0x00000004ff137212 */ /* 0x000fe200078e33ff */
[----:B------:R-:W-:Y:S02]  /*1610*/  IMAD.MOV.U32 R4, RZ, RZ, R36 ;  /* 0x000000ffff047224 */ /* 0x000fe400078e0024 */
[----:B---3--:R-:W-:-:S04]  /*1620*/  IMAD.MOV.U32 R5, RZ, RZ, R14 ;  /* 0x000000ffff057224 */ /* 0x008fc800078e000e */
[----:B------:R-:W3:Y:S01]  /*1630*/  LDC R30, c[0x0][0x610] ;  /* 0x00018400ff1e7b82 */ /* 0x000ee20000000800 */
[----:B----4-:R-:W-:Y:S05]  /*1640*/  @!P0 BRA `(.L_x_13) ;  /* 0x0000000000288947 */ /* 0x010fea0003800000 */
[----:B------:R-:W4:Y:S02]  /*1650*/  LDC R17, c[0x0][0x64c] ;  /* 0x00019300ff117b82 */ /* 0x000f240000000800 */
[----:B----4-:R-:W-:-:S05]  /*1660*/  IADD3 R17, P0, R36, R17, RZ ;  /* 0x0000001124117210 */ /* 0x010fca0007f1e0ff */
        /* <DEDUP_REMOVED lines=8> */
.L_x_13:
[----:B-1----:R-:W-:Y:S01]  /*16f0*/  SHF.R.U64 R4, R4, R27, R5 ;  /* 0x0000001b04047219 */ /* 0x002fe20000001205 */
[----:B--2---:R-:W-:Y:S01]  /*1700*/  VIADD R5, R25, 0xffffffff ;  /* 0xffffffff19057836 */ /* 0x004fe20000000000 */
[----:B------:R-:W-:Y:S01]  /*1710*/  LOP3.LUT R19, R34, R19, RZ, 0xc0, !PT ;  /* 0x0000001322137212 */ /* 0x000fe200078ec0ff */
[----:B------:R-:W-:Y:S02]  /*1720*/  IMAD.MOV R22, RZ, RZ, -R22 ;  /* 0x000000ffff167224 */ /* 0x000fe400078e0a16 */
[----:B------:R-:W-:Y:S01]  /*1730*/  IMAD.MOV R14, RZ, RZ, -R4 ;  /* 0x000000ffff0e7224 */ /* 0x000fe200078e0a04 */
[----:B------:R-:W-:Y:S01]  /*1740*/  LOP3.LUT R5, R26, R5, RZ, 0xc0, !PT ;  /* 0x000000051a057212 */ /* 0x000fe200078ec0ff */
[----:B------:R-:W-:Y:S02]  /*1750*/  IMAD R19, R18, R4, R19 ;  /* 0x0000000412137224 */ /* 0x000fe400078e0213 */
[----:B------:R-:W-:Y:S02]  /*1760*/  @P4 IMAD R6, R24, R22, R21 ;  /* 0x0000001618064224 */ /* 0x000fe400078e0215 */
[----:B0-----:R-:W-:-:S02]  /*1770*/  IMAD R4, R14, R31, R36 ;  /* 0x0000001f0e047224 */ /* 0x001fc400078e0224 */
[----:B---3--:R-:W-:Y:S02]  /*1780*/  IMAD R6, R19, R30, R6 ;  /* 0x0000001e13067224 */ /* 0x008fe400078e0206 */
[----:B------:R-:W-:Y:S02]  /*1790*/  IMAD R5, R4, R25, R5 ;  /* 0x0000001904057224 */ /* 0x000fe400078e0205 */
[----:B------:R-:W-:-:S03]  /*17a0*/  IMAD.MOV.U32 R16, RZ, RZ, 0x1 ;  /* 0x00000001ff107424 */ /* 0x000fc600078e00ff */
[----:B------:R-:W-:Y:S02]  /*17b0*/  SEL R4, R5, R6, !P4 ;  /* 0x0000000605047207 */ /* 0x000fe40006000000 */
[----:B------:R-:W-:Y:S01]  /*17c0*/  SEL R6, R6, R5, !P4 ;  /* 0x0000000506067207 */ /* 0x000fe20006000000 */
[----:B------:R-:W-:-:S07]  /*17d0*/  IMAD.MOV.U32 R5, RZ, RZ, R32 ;  /* 0x000000ffff057224 */ /* 0x000fce00078e0020 */
.L_x_11:
[----:B------:R-:W-:Y:S05]  /*17e0*/  @!P2 BRA `(.L_x_14) ;  /* 0x0000004000b8a947 */ /* 0x000fea0003800000 */
[----:B------:R-:W-:-:S13]  /*17f0*/  ISETP.GT.U32.AND P0, PT, R33, 0x1, PT ;  /* 0x000000012100780c */ /* 0x000fda0003f04070 */
[----:B------:R-:W-:Y:S05]  /*1800*/  @P0 EXIT ;  /* 0x000000000000094d */ /* 0x000fea0003800000 */
.L_x_15:
[----:B------:R-:W-:-:S08]  /*1810*/  NOP ;  /* 0x0000000000007918 */ /* 0x000fd00000000000 */
[----:B------:R-:W0:Y:S02]  /*1820*/  USETMAXREG.TRY_ALLOC.CTAPOOL UP0, 0xe8 ;  /* 0x000000e8000079c8 */ /* 0x000e240008000600 */
[----:B0-----:R-:W-:-:S13]  /*1830*/  PLOP3.LUT P0, PT, PT, PT, UP0, 0x80, 0x0 ;  /* 0x000000000000781c */ /* 0x001fda0003f0f008 */
[----:B------:R-:W-:Y:S05]  /*1840*/  @!P0 BRA `(.L_x_15) ;  /* 0xfffffffc00f08947 */ /* 0x000fea000383ffff */
[----:B------:R-:W-:-:S13]  /*1850*/  LOP3.LUT P0, RZ, R16, 0xff, RZ, 0xc0, !PT ;  /* 0x000000ff10ff7812 */ /* 0x000fda000780c0ff */
[----:B------:R-:W-:Y:S05]  /*1860*/  @!P0 EXIT ;  /* 0x000000000000894d */ /* 0x000fea0003800000 */
[----:B------:R-:W0:Y:S01]  /*1870*/  S2UR UR6, SR_CgaCtaId ;  /* 0x00000000000679c3 */ /* 0x000e220000008800 */
[----:B------:R-:W-:Y:S01]  /*1880*/  SHF.R.S32.HI R11, RZ, 0x1f, R10 ;  /* 0x0000001fff0b7819 */ /* 0x000fe2000001140a */
[----:B------:R-:W-:Y:S01]  /*1890*/  UIADD3 UR7, UR15, -0x1, URZ ;  /* 0xffffffff0f077890 */ /* 0x000fe2000fffe03f */
[----:B------:R-:W-:Y:S01]  /*18a0*/  LOP3.LUT R86, R7, 0x1, RZ, 0xfc, !PT ;  /* 0x0000000107567812 */ /* 0x000fe200078efcff */
[----:B------:R-:W-:Y:S01]  /*18b0*/  UMOV UR12, 0x400 ;  /* 0x00000400000c7882 */ /* 0x000fe20000000000 */
[CC--:B------:R-:W-:Y:S01]  /*18c0*/  LEA.HI R15, R11.reuse, R10.reuse, RZ, 0x2 ;  /* 0x0000000a0b0f7211 */ /* 0x0c0fe200078f10ff */
[----:B------:R-:W-:Y:S01]  /*18d0*/  UISETP.LT.AND UP0, UPT, UR13, 0x1, UPT ;  /* 0x000000010d00788c */ /* 0x000fe2000bf01270 */
[----:B------:R-:W-:Y:S01]  /*18e0*/  LEA.HI R16, R11, R10, RZ, 0x5 ;  /* 0x0000000a0b107211 */ /* 0x000fe200078f28ff */
[----:B------:R-:W-:Y:S01]  /*18f0*/  USHF.L.U32 UR23, UR13, 0x1, URZ ;  /* 0x000000010d177899 */ /* 0x000fe2000800063f */
[--C-:B------:R-:W-:Y:S01]  /*1900*/  SHF.R.S32.HI R14, RZ, 0x2, R15.reuse ;  /* 0x00000002ff0e7819 */ /* 0x100fe2000001140f */
[----:B------:R-:W-:Y:S01]  /*1910*/  USEL UR14, UR13, 0x1, UP0 ;  /* 0x000000010d0e7887 */ /* 0x000fe20008000000 */
[----:B------:R-:W-:Y:S01]  /*1920*/  SHF.R.S32.HI R17, RZ, 0x1f, R15 ;  /* 0x0000001fff117819 */ /* 0x000fe2000001140f */
[----:B------:R-:W-:Y:S01]  /*1930*/  UISETP.NE.AND UP0, UPT, UR7, URZ, UPT ;  /* 0x0000003f0700728c */ /* 0x000fe2000bf05270 */
[----:B------:R-:W-:Y:S01]  /*1940*/  LOP3.LUT R11, R15, 0xfffffffc, RZ, 0xc0, !PT ;  /* 0xfffffffc0f0b7812 */ /* 0x000fe200078ec0ff */
[----:B------:R-:W-:Y:S01]  /*1950*/  UIADD3 UR14, -UR14, UR13, URZ ;  /* 0x0000000d0e0e7290 */ /* 0x000fe2000fffe13f */
[----:B------:R-:W-:Y:S01]  /*1960*/  LEA.HI R17, R17, R14, RZ, 0x3 ;  /* 0x0000000e11117211 */ /* 0x000fe200078f18ff */
[----:B------:R-:W-:-:S02]  /*1970*/  USEL UR9, URZ, 0x1, UP0 ;  /* 0x000000013f097887 */ /* 0x000fc40008000000 */
[----:B------:R-:W-:Y:S01]  /*1980*/  IMAD.IADD R18, R10, 0x1, -R11 ;  /* 0x000000010a127824 */ /* 0x000fe200078e0a0b */
[----:B------:R-:W-:-:S03]  /*1990*/  LOP3.LUT R17, R17, 0xfffffff8, RZ, 0xc0, !PT ;  /* 0xfffffff811117812 */ /* 0x000fc600078ec0ff */
[----:B------:R-:W-:Y:S01]  /*19a0*/  IMAD.U32 R87, RZ, RZ, UR9 ;  /* 0x00000009ff577e24 */ /* 0x000fe2000f8e00ff */
[----:B0-----:R-:W-:Y:S01]  /*19b0*/  ULEA UR12, UR6, UR12, 0x18 ;  /* 0x0000000c060c7291 */ /* 0x001fe2000f8ec03f */
[----:B------:R-:W-:Y:S01]  /*19c0*/  IMAD.IADD R14, R14, 0x1, -R17 ;  /* 0x000000010e0e7824 */ /* 0x000fe200078e0a11 */
[----:B------:R-:W-:Y:S01]  /*19d0*/  USHF.L.U32 UR6, UR7, 0x3, URZ ;  /* 0x0000000307067899 */ /* 0x000fe2000800063f */
[----:B------:R-:W-:Y:S01]  /*19e0*/  SHF.R.S32.HI R17, RZ, 0x5, R16 ;  /* 0x00000005ff117819 */ /* 0x000fe20000011410 */
[----:B------:R-:W-:Y:S02]  /*19f0*/  UIADD3 UR7, UR12, 0x480, URZ ;  /* 0x000004800c077890 */ /* 0x000fe4000fffe03f */
[----:B------:R-:W-:Y:S01]  /*1a00*/  ULOP3.LUT UR6, UR6, 0x8, URZ, 0xc0, !UPT ;  /* 0x0000000806067892 */ /* 0x000fe2000f8ec03f */
[--C-:B------:R-:W-:Y:S01]  /*1a10*/  SHF.R.S32.HI R15, RZ, 0x1f, R14.reuse ;  /* 0x0000001fff0f7819 */ /* 0x100fe2000001140e */
[----:B------:R-:W-:Y:S01]  /*1a20*/  UIADD3 UR8, UR12, 0x1c480, URZ ;  /* 0x0001c4800c087890 */ /* 0x000fe2000fffe03f */
[----:B------:R-:W-:Y:S01]  /*1a30*/  IMAD R19, R17, -0x10, -R14 ;  /* 0xfffffff011137824 */ /* 0x000fe200078e0a0e */
[----:B------:R-:W-:-:S02]  /*1a40*/  USHF.R.U32.HI UR7, URZ, 0x4, UR7 ;  /* 0x000000043f077899 */ /* 0x000fc40008011607 */
[----:B------:R-:W-:Y:S01]  /*1a50*/  USHF.R.U32.HI UR8, URZ, 0x4, UR8 ;  /* 0x000000043f087899 */ /* 0x000fe20008011608 */
[----:B------:R-:W-:Y:S01]  /*1a60*/  IMAD.WIDE R10, R17, 0x10, R14 ;  /* 0x00000010110a7825 */ /* 0x000fe200078e020e */
[----:B------:R-:W-:Y:S02]  /*1a70*/  ULOP3.LUT UR25, UR6, 0x8, URZ, 0x3c, !UPT ;  /* 0x0000000806197892 */ /* 0x000fe4000f8e3c3f */
[----:B------:R-:W-:Y:S02]  /*1a80*/  ULOP3.LUT UR16, UR6, 0x18, URZ, 0x3c, !UPT ;  /* 0x0000001806107892 */ /* 0x000fe4000f8e3c3f */
[----:B------:R-:W-:Y:S01]  /*1a90*/  UIADD3 UR24, UR12, 0x390, URZ ;  /* 0x000003900c187890 */ /* 0x000fe2000fffe03f */
[----:B------:R-:W-:Y:S01]  /*1aa0*/  ULDC UR6, c[0x0][0x284] ;  /* 0x0000a10000067ab9 */ /* 0x000fe20000000800 */
[----:B------:R-:W-:Y:S01]  /*1ab0*/  ULOP3.LUT UR7, UR7, 0x3fff, URZ, 0xc0, !UPT ;  /* 0x00003fff07077892 */ /* 0x000fe2000f8ec03f */
[----:B------:R-:W-:Y:S01]  /*1ac0*/  VIADD R19, R19, UR6 ;  /* 0x0000000613137c36 */ /* 0x000fe20008000000 */
[----:B------:R-:W-:-:S02]  /*1ad0*/  ULOP3.LUT UR8, UR8, 0x3fff, URZ, 0xc0, !UPT ;  /* 0x00003fff08087892 */ /* 0x000fc4000f8ec03f */
[----:B------:R-:W-:Y:S02]  /*1ae0*/  ULEA UR15, UR15, UR24, 0x3 ;  /* 0x000000180f0f7291 */ /* 0x000fe4000f8e183f */
[----:B------:R-:W-:Y:S02]  /*1af0*/  ULOP3.LUT UR17, UR7, 0x10000, URZ, 0xfc, !UPT ;  /* 0x0001000007117892 */ /* 0x000fe4000f8efc3f */
[----:B------:R-:W-:-:S12]  /*1b00*/  ULOP3.LUT UR18, UR8, 0x10000, URZ, 0xfc, !UPT ;  /* 0x0001000008127892 */ /* 0x000fd8000f8efc3f */
.L_x_106:
[----:B------:R-:W-:Y:S01]  /*1b10*/  SHF.L.U32 R14, R87, 0x1f, RZ ;  /* 0x0000001f570e7819 */ /* 0x000fe200000006ff */
[----:B------:R-:W0:Y:S01]  /*1b20*/  LDC R15, c[0x0][0x28c] ;  /* 0x0000a300ff0f7b82 */ /* 0x000e220000000800 */
[----:B------:R-:W-:Y:S01]  /*1b30*/  UMOV UR6, URZ ;  /* 0x0000003f00067c82 */ /* 0x000fe20008000000 */
[----:B------:R-:W-:Y:S01]  /*1b40*/  UMOV UR19, UR5 ;  /* 0x0000000500137c82 */ /* 0x000fe20008000000 */
[----:B-1----:R-:W1:Y:S01]  /*1b50*/  SYNCS.PHASECHK.TRANS64.TRYWAIT P0, [UR15+-0x8], R14 ;  /* 0xfffff80eff0075a7 */ /* 0x002e62000800014f */
[----:B0-----:R-:W-:Y:S01]  /*1b60*/  ISETP.GE.AND P1, PT, R15, 0x1, PT ;  /* 0x000000010f00780c */ /* 0x001fe20003f26270 */
[----:B-1234-:R-:W-:-:S12]  /*1b70*/  @!P0 BRA `(.L_x_16) ;  /* 0x0000006c00008947 */ /* 0x01efd80003800000 */
.L_x_180:
[----:B------:R-:W-:Y:S01]  /*1b80*/  UMOV UR7, URZ ;  /* 0x0000003f00077c82 */ /* 0x000fe20008000000 */
[----:B------:R-:W-:Y:S01]  /*1b90*/  UMOV UR8, URZ ;  /* 0x0000003f00087c82 */ /* 0x000fe20008000000 */
[----:B------:R-:W-:Y:S02]  /*1ba0*/  CS2R R22, SRZ ;  /* 0x0000000000167805 */ /* 0x000fe4000001ff00 */
[----:B------:R-:W-:Y:S02]  /*1bb0*/  CS2R R56, SRZ ;  /* 0x0000000000387805 */ /* 0x000fe4000001ff00 */
[----:B------:R-:W-:Y:S02]  /*1bc0*/  CS2R R58, SRZ ;  /* 0x00000000003a7805 */ /* 0x000fe4000001ff00 */
[----:B------:R-:W-:Y:S02]  /*1bd0*/  CS2R R60, SRZ ;  /* 0x00000000003c7805 */ /* 0x000fe4000001ff00 */
[----:B------:R-:W-:-:S02]  /*1be0*/  CS2R R62, SRZ ;  /* 0x00000000003e7805 */ /* 0x000fc4000001ff00 */
[----:B------:R-:W-:Y:S02]  /*1bf0*/  CS2R R64, SRZ ;  /* 0x0000000000407805 */ /* 0x000fe4000001ff00 */
        /* <DEDUP_REMOVED lines=9> */
[----:B------:R-:W-:Y:S01]  /*1c90*/  CS2R R84, SRZ ;  /* 0x0000000000547805 */ /* 0x000fe2000001ff00 */
[----:B------:R-:W-:Y:S01]  /*1ca0*/  IMAD.U32 R17, RZ, RZ, UR4 ;  /* 0x00000004ff117e24 */ /* 0x000fe2000f8e00ff */
        /* <DEDUP_REMOVED lines=15> */
[----:B------:R-:W-:Y:S01]  /*1da0*/  CS2R R54, SRZ ;  /* 0x0000000000367805 */ /* 0x000fe2000001ff00 */
[----:B------:R-:W-:Y:S06]  /*1db0*/  @!P1 BRA `(.L_x_17) ;  /* 0x0000000400449947 */ /* 0x000fec0003800000 */
[----:B------:R-:W-:-:S13]  /*1dc0*/  ISETP.NE.AND P1, PT, R86, 0x3, PT ;  /* 0x000000035600780c */ /* 0x000fda0003f25270 */
[----:B------:R-:W-:Y:S05]  /*1dd0*/  @!P1 BRA `(.L_x_18) ;  /* 0x0000000000049947 */ /* 0x000fea0003800000 */
[----:B------:R-:W-:Y:S01]  /*1de0*/  BPT.TRAP 0x1 ;  /* 0x000000040000795c */ /* 0x000fe20000300000 */
.L_x_18:
[----:B------:R-:W-:Y:S01]  /*1df0*/  ULEA UR6, UR5, UR12, 0x3 ;  /* 0x0000000c05067291 */ /* 0x000fe2000f8e183f */
[----:B0-----:R-:W-:-:S05]  /*1e00*/  IMAD.U32 R14, RZ, RZ, UR4 ;  /* 0x00000004ff0e7e24 */ /* 0x001fca000f8e00ff */
[----:B------:R-:W-:-:S04]  /*1e10*/  SHF.L.U32 R14, R14, 0x1f, RZ ;  /* 0x0000001f0e0e7819 */ /* 0x000fc800000006ff */
[----:B------:R0:W1:Y:S01]  /*1e20*/  SYNCS.PHASECHK.TRANS64.TRYWAIT P0, [UR6], R14 ;  /* 0x0000000eff0075a7 */ /* 0x0000620008000146 */
[----:B------:R-:W-:Y:S05]  /*1e30*/  @!P1 BRA `(.L_x_19) ;  /* 0x0000000000049947 */ /* 0x000fea0003800000 */
[----:B------:R-:W-:Y:S01]  /*1e40*/  BPT.TRAP 0x1 ;  /* 0x000000040000795c */ /* 0x000fe20000300000 */
.L_x_19:
[----:B-1----:R-:W-:Y:S05]  /*1e50*/  @P0 BRA `(.L_x_20) ;  /* 0x0000000000080947 */ /* 0x002fea0003800000 */
[----:B------:R-:W1:Y:S02]  /*1e60*/  SYNCS.PHASECHK.TRANS64.TRYWAIT P0, [UR6], R14 ;  /* 0x0000000eff0075a7 */ /* 0x000e640008000146 */
[----:B-1----:R-:W-:Y:S05]  /*1e70*/  @!P0 BRA `(.L_x_21) ;  /* 0x0000006800588947 */ /* 0x002fea0003800000 */
.L_x_20:
[----:B------:R-:W-:Y:S01]  /*1e80*/  ULDC UR7, c[0x0][0x50c] ;  /* 0x0001430000077ab9 */ /* 0x000fe20000000800 */
[----:B------:R-:W-:Y:S01]  /*1e90*/  ULEA UR8, UR5, UR17, 0x7 ;  /* 0x0000001105087291 */ /* 0x000fe2000f8e383f */
[----:B------:R-:W-:Y:S01]  /*1ea0*/  WARPGROUP.ARRIVE ;  /* 0x00000000000079c5 */ /* 0x000fe20000000000 */
[----:B------:R-:W-:Y:S01]  /*1eb0*/  UISETP.NE.AND UP0, UPT, UR7, 0x1, UPT ;  /* 0x000000010700788c */ /* 0x000fe2000bf05270 */
[----:B------:R-:W-:Y:S01]  /*1ec0*/  CS2R R22, SRZ ;  /* 0x0000000000167805 */ /* 0x000fe2000001ff00 */
[----:B------:R-:W-:Y:S01]  /*1ed0*/  ULEA UR10, UR5, UR18, 0x7 ;  /* 0x00000012050a7291 */ /* 0x000fe2000f8e383f */
[----:B------:R-:W-:Y:S01]  /*1ee0*/  CS2R R56, SRZ ;  /* 0x0000000000387805 */ /* 0x000fe2000001ff00 */
[----:B------:R-:W-:Y:S01]  /*1ef0*/  USEL UR7, URZ, 0x1, UP0 ;  /* 0x000000013f077887 */ /* 0x000fe20008000000 */
[----:B------:R-:W-:Y:S01]  /*1f00*/  CS2R R58, SRZ ;  /* 0x00000000003a7805 */ /* 0x000fe2000001ff00 */
[----:B------:R-:W-:Y:S01]  /*1f10*/  UMOV UR9, 0xc0000010 ;  /* 0xc000001000097882 */ /* 0x000fe20000000000 */
[----:B------:R-:W-:Y:S01]  /*1f20*/  UMOV UR11, 0xc0000010 ;  /* 0xc0000010000b7882 */ /* 0x000fe20000000000 */
[----:B------:R-:W-:Y:S01]  /*1f30*/  UMOV UR6, 0x1 ;  /* 0x0000000100067882 */ /* 0x000fe20000000000 */
[----:B------:R-:W-:-:S02]  /*1f40*/  CS2R R60, SRZ ;  /* 0x00000000003c7805 */ /* 0x000fc4000001ff00 */
[----:B------:R-:W-:Y:S01]  /*1f50*/  ISETP.NE.AND P0, PT, RZ, UR7, PT ;  /* 0x00000007ff007c0c */ /* 0x000fe2000bf05270 */
[----:B------:R-:W-:Y:S01]  /*1f60*/  QGMMA.64x64x32.F32.E5M2.E4M3 R24, gdesc[UR8], RZ, !UPT, gsb0 ;  /* 0x00e00000081879f3 */ /* 0x000fe2000c0018ff */
        /* <DEDUP_REMOVED lines=11> */
[----:B------:R-:W-:Y:S01]  /*2020*/  CS2R R84, SRZ ;  /* 0x0000000000547805 */ /* 0x000fe2000001ff00 */
[----:B------:R-:W-:Y:S06]  /*2030*/  @!P0 BRA `(.L_x_22) ;  /* 0x0000000000888947 */ /* 0x000fec0003800000 */
[----:B------:R-:W-:Y:S02]  /*2040*/  WARPGROUP.DEPBAR.LE gsb0, 0x0 ;  /* 0x00008000000079c5 */ /* 0x000fe40000010000 */
[----:B------:R-:W-:-:S01]  /*2050*/  FADD R85, RZ, R24 ;  /* 0x00000018ff557221 */ /* 0x000fc20000000000 */
[----:B------:R-:W-:Y:S01]  /*2060*/  FADD R84, RZ, R25 ;  /* 0x00000019ff547221 */ /* 0x000fe20000000000 */
        /* <DEDUP_REMOVED lines=30> */
[----:B------:R-:W-:-:S06]  /*2250*/  UMOV UR6, URZ ;  /* 0x0000003f00067c82 */ /* 0x000fcc0008000000 */
.L_x_22:
[----:B------:R-:W-:-:S04]  /*2260*/  UIADD3 UR19, UR5, 0x1, URZ ;  /* 0x0000000105137890 */ /* 0x000fc8000fffe03f */
[----:B------:R-:W-:-:S04]  /*2270*/  UISETP.NE.AND UP0, UPT, UR19, 0x38, UPT ;  /* 0x000000381300788c */ /* 0x000fc8000bf05270 */
[----:B------:R-:W-:Y:S02]  /*2280*/  USEL UR8, URZ, 0x1, UP0 ;  /* 0x000000013f087887 */ /* 0x000fe40008000000 */
[----:B------:R-:W-:Y:S02]  /*2290*/  USEL UR19, UR19, URZ, UP0 ;  /* 0x0000003f13137287 */ /* 0x000fe40008000000 */
[----:B------:R-:W-:-:S06]  /*22a0*/  ULOP3.LUT UR8, UR4, UR8, URZ, 0x3c, !UPT ;  /* 0x0000000804087292 */ /* 0x000fcc000f8e3c3f */
[----:B------:R-:W-:Y:S01]  /*22b0*/  IMAD.U32 R17, RZ, RZ, UR8 ;  /* 0x00000008ff117e24 */ /* 0x000fe2000f8e00ff */
[----:B------:R-:W-:-:S06]  /*22c0*/  UMOV UR8, 0x1 ;  /* 0x0000000100087882 */ /* 0x000fcc0000000000 */
.L_x_17:
[----:B------:R-:W-:-:S06]  /*22d0*/  UISETP.GE.AND UP0, UPT, UR14, 0x1, UPT ;  /* 0x000000010e00788c */ /* 0x000fcc000bf06270 */
[----:B------:R-:W-:-:S13]  /*22e0*/  PLOP3.LUT P0, PT, PT, PT, UP0, 0x80, 0x0 ;  /* 0x000000000000781c */ /* 0x000fda0003f0f008 */
[----:B------:R-:W-:Y:S05]  /*22f0*/  @!P0 BRA `(.L_x_23) ;  /* 0x0000000400508947 */ /* 0x000fea0003800000 */
[----:B01----:R-:W-:Y:S01]  /*2300*/  IMAD.U32 R14, RZ, RZ, UR14 ;  /* 0x0000000eff0e7e24 */ /* 0x003fe2000f8e00ff */
[----:B------:R-:W-:Y:S01]  /*2310*/  UMOV UR22, UR5 ;  /* 0x0000000500167c82 */ /* 0x000fe20008000000 */
[----:B------:R-:W-:-:S05]  /*2320*/  ULDC UR26, c[0x0][0x50c] ;  /* 0x00014300001a7ab9 */ /* 0x000fca0000000800 */
.L_x_31:
[----:B------:R-:W-:-:S13]  /*2330*/  ISETP.NE.AND P1, PT, R86, 0x3, PT ;  /* 0x000000035600780c */ /* 0x000fda0003f25270 */
[----:B01----:R-:W-:Y:S05]  /*2340*/  @!P1 BRA `(.L_x_24) ;  /* 0x0000000000049947 */ /* 0x003fea0003800000 */
[----:B------:R-:W-:Y:S01]  /*2350*/  BPT.TRAP 0x1 ;  /* 0x000000040000795c */ /* 0x000fe20000300000 */
.L_x_24:
[----:B------:R-:W-:Y:S01]  /*2360*/  ULEA UR9, UR19, UR12, 0x3 ;  /* 0x0000000c13097291 */ /* 0x000fe2000f8e183f */
[----:B------:R-:W-:-:S08]  /*2370*/  SHF.L.U32 R15, R17, 0x1f, RZ ;  /* 0x0000001f110f7819 */ /* 0x000fd000000006ff */
[----:B------:R0:W1:Y:S01]  /*2380*/  SYNCS.PHASECHK.TRANS64.TRYWAIT P0, [UR9], R15 ;  /* 0x0000000fff0075a7 */ /* 0x0000620008000149 */
[----:B------:R-:W-:Y:S05]  /*2390*/  @!P1 BRA `(.L_x_25) ;  /* 0x0000000000049947 */ /* 0x000fea0003800000 */
[----:B------:R-:W-:Y:S01]  /*23a0*/  BPT.TRAP 0x1 ;  /* 0x000000040000795c */ /* 0x000fe20000300000 */
.L_x_25:
[----:B-1----:R-:W-:Y:S05]  /*23b0*/  @P0 BRA `(.L_x_26) ;  /* 0x0000000000080947 */ /* 0x002fea0003800000 */
[----:B------:R-:W1:Y:S02]  /*23c0*/  SYNCS.PHASECHK.TRANS64.TRYWAIT P0, [UR9], R15 ;  /* 0x0000000fff0075a7 */ /* 0x000e640008000149 */
[----:B-1----:R-:W-:Y:S05]  /*23d0*/  @!P0 BRA `(.L_x_27) ;  /* 0x0000006400188947 */ /* 0x002fea0003800000 */
.L_x_26:
[----:B------:R-:W-:Y:S01]  /*23e0*/  UISETP.NE.AND UP0, UPT, UR7, URZ, UPT ;  /* 0x0000003f0700728c */ /* 0x000fe2000bf05270 */
[----:B------:R-:W-:Y:S01]  /*23f0*/  WARPGROUP.ARRIVE ;  /* 0x00000000000079c5 */ /* 0x000fe20000000000 */
[----:B------:R-:W-:Y:S02]  /*2400*/  ULEA UR10, UR19, UR18, 0x7 ;  /* 0x00000012130a7291 */ /* 0x000fe4000f8e383f */
[----:B------:R-:W-:Y:S01]  /*2410*/  USEL UR8, UR8, URZ, !UP0 ;  /* 0x0000003f08087287 */ /* 0x000fe2000c000000 */
[----:B------:R-:W-:Y:S01]  /*2420*/  UMOV UR9, 0xc0000010 ;  /* 0xc000001000097882 */ /* 0x000fe20000000000 */
[----:B------:R-:W-:Y:S02]  /*2430*/  UMOV UR11, 0xc0000010 ;  /* 0xc0000010000b7882 */ /* 0x000fe40000000000 */
[----:B------:R-:W-:Y:S02]  /*2440*/  UISETP.NE.U32.AND UP0, UPT, UR8, URZ, UPT ;  /* 0x0000003f0800728c */ /* 0x000fe4000bf05070 */
[----:B------:R-:W-:-:S02]  /*2450*/  ULEA UR8, UR19, UR17, 0x7 ;  /* 0x0000001113087291 */ /* 0x000fc4000f8e383f */
[----:B------:R-:W-:-:S07]  /*2460*/  UIADD3 UR6, UR6, 0x1, URZ ;  /* 0x0000000106067890 */ /* 0x000fce000fffe03f */
[----:B------:R-:W-:Y:S01]  /*2470*/  QGMMA.64x64x32.F32.E5M2.E4M3 R24, gdesc[UR8], R24, UP0, gsb0 ;  /* 0x00e00000081879f3 */ /* 0x000fe2000b801818 */
[----:B------:R-:W-:-:S04]  /*2480*/  UISETP.NE.AND UP0, UPT, UR6, UR26, UPT ;  /* 0x0000001a0600728c */ /* 0x000fc8000bf05270 */
[----:B------:R-:W-:-:S06]  /*2490*/  USEL UR7, URZ, 0x1, UP0 ;  /* 0x000000013f077887 */ /* 0x000fcc0008000000 */
[----:B------:R-:W-:Y:S01]  /*24a0*/  ISETP.NE.AND P0, PT, RZ, UR7, PT ;  /* 0x00000007ff007c0c */ /* 0x000fe2000bf05270 */
[----:B------:R-:W-:-:S12]  /*24b0*/  WARPGROUP.DEPBAR.LE gsb0, 0x1 ;  /* 0x00008000000079c5 */ /* 0x000fd80000010100 */
[----:B------:R-:W-:Y:S05]  /*24c0*/  @!P0 BRA `(.L_x_28) ;  /* 0x0000000000888947 */ /* 0x000fea0003800000 */
[----:B------:R-:W-:Y:S02]  /*24d0*/  WARPGROUP.DEPBAR.LE gsb0, 0x0 ;  /* 0x00008000000079c5 */ /* 0x000fe40000010000 */
[----:B------:R-:W-:-:S01]  /*24e0*/  FADD R85, R24, R85 ;  /* 0x0000005518557221 */ /* 0x000fc20000000000 */
[----:B------:R-:W-:Y:S01]  /*24f0*/  FADD R84, R25, R84 ;  /* 0x0000005419547221 */ /* 0x000fe20000000000 */
        /* <DEDUP_REMOVED lines=30> */
[----:B------:R-:W-:-:S06]  /*26e0*/  UMOV UR6, URZ ;  /* 0x0000003f00067c82 */ /* 0x000fcc0008000000 */
.L_x_28:
[----:B------:R-:W-:Y:S05]  /*26f0*/  @!P1 BRA `(.L_x_29) ;  /* 0x0000000000049947 */ /* 0x000fea0003800000 */
[----:B------:R-:W-:Y:S01]  /*2700*/  BPT.TRAP 0x1 ;  /* 0x000000040000795c */ /* 0x000fe20000300000 */
.L_x_29:
[----:B------:R-:W-:Y:S01]  /*2710*/  ULEA UR8, UR22, UR12, 0x3 ;  /* 0x0000000c16087291 */ /* 0x000fe2000f8e183f */
[----:B------:R-:W-:-:S03]  /*2720*/  ISETP.GT.U32.AND P0, PT, R7, 0x1, PT ;  /* 0x000000010700780c */ /* 0x000fc60003f04070 */
[----:B------:R-:W-:-:S04]  /*2730*/  UIADD3 UR8, UR8, 0x1c0, URZ ;  /* 0x000001c008087890 */ /* 0x000fc8000fffe03f */
[----:B------:R-:W-:-:S09]  /*2740*/  UPRMT UR8, URZ, 0x654, UR8 ;  /* 0x000006543f087896 */ /* 0x000fd20008000008 */
[----:B------:R-:W-:Y:S01]  /*2750*/  SYNCS.ARRIVE.TRANS64.RED.A1T0 RZ, [UR8], RZ ;  /* 0x000000ffffff79a7 */ /* 0x000fe20008100408 */
[----:B------:R-:W-:Y:S05]  /*2760*/  @P0 BRA `(.L_x_30) ;  /* 0x0000000000040947 */ /* 0x000fea0003800000 */
[----:B------:R-:W-:Y:S01]  /*2770*/  BPT.TRAP 0x1 ;  /* 0x000000040000795c */ /* 0x000fe20000300000 */
.L_x_30:
[----:B------:R-:W-:Y:S01]  /*2780*/  UIADD3 UR19, UR19, 0x1, URZ ;  /* 0x0000000113137890 */ /* 0x000fe2000fffe03f */
[C---:B------:R-:W-:Y:S01]  /*2790*/  ISETP.GT.AND P0, PT, R14.reuse, 0x1, PT ;  /* 0x000000010e00780c */ /* 0x040fe20003f04270 */
[----:B------:R-:W-:Y:S01]  /*27a0*/  UIADD3 UR22, UR22, 0x1, URZ ;  /* 0x0000000116167890 */ /* 0x000fe2000fffe03f */
[----:B------:R-:W-:Y:S01]  /*27b0*/  VIADD R14, R14, 0xffffffff ;  /* 0xffffffff0e0e7836 */ /* 0x000fe20000000000 */
[----:B------:R-:W-:Y:S02]  /*27c0*/  UISETP.NE.AND UP0, UPT, UR19, 0x38, UPT ;  /* 0x000000381300788c */ /* 0x000fe4000bf05270 */
[----:B------:R-:W-:Y:S02]  /*27d0*/  UISETP.NE.AND UP1, UPT, UR22, 0x38, UPT ;  /* 0x000000381600788c */ /* 0x000fe4000bf25270 */
[----:B------:R-:W-:Y:S02]  /*27e0*/  USEL UR8, URZ, 0x1, UP0 ;  /* 0x000000013f087887 */ /* 0x000fe40008000000 */
[----:B------:R-:W-:-:S02]  /*27f0*/  USEL UR19, UR19, URZ, UP0 ;  /* 0x0000003f13137287 */ /* 0x000fc40008000000 */
[----:B------:R-:W-:Y:S02]  /*2800*/  USEL UR22, UR22, URZ, UP1 ;  /* 0x0000003f16167287 */ /* 0x000fe40008800000 */
[----:B------:R-:W-:Y:S01]  /*2810*/  LOP3.LUT R17, R17, UR8, RZ, 0x3c, !PT ;  /* 0x0000000811117c12 */ /* 0x000fe2000f8e3cff */
[----:B------:R-:W-:Y:S01]  /*2820*/  UMOV UR8, 0x1 ;  /* 0x0000000100087882 */ /* 0x000fe20000000000 */
[----:B------:R-:W-:Y:S08]  /*2830*/  @P0 BRA `(.L_x_31) ;  /* 0xfffffff800bc0947 */ /* 0x000ff0000383ffff */
.L_x_23:
[----:B------:R-:W-:Y:S01]  /*2840*/  UISETP.NE.AND UP0, UPT, UR6, URZ, UPT ;  /* 0x0000003f0600728c */ /* 0x000fe2000bf05270 */
[----:B01----:R-:W0:Y:S01]  /*2850*/  LDC R14, c[0x0][0x28c] ;  /* 0x0000a300ff0e7b82 */ /* 0x003e220000000800 */
[----:B------:R-:W-:Y:S02]  /*2860*/  IMAD.U32 R15, RZ, RZ, UR25 ;  /* 0x00000019ff0f7e24 */ /* 0x000fe4000f8e00ff */
[----:B------:R-:W-:-:S06]  /*2870*/  USEL UR6, URZ, 0x1, !UP0 ;  /* 0x000000013f067887 */ /* 0x000fcc000c000000 */
[----:B------:R-:W-:-:S13]  /*2880*/  ISETP.NE.AND P0, PT, RZ, UR6, PT ;  /* 0x00000006ff007c0c */ /* 0x000fda000bf05270 */
[----:B------:R-:W-:Y:S05]  /*2890*/  @!P0 BRA `(.L_x_32) ;  /* 0x0000000000848947 */ /* 0x000fea0003800000 */
[----:B------:R-:W-:Y:S02]  /*28a0*/  WARPGROUP.DEPBAR.LE gsb0, 0x0 ;  /* 0x00008000000079c5 */ /* 0x000fe40000010000 */
[----:B------:R-:W-:Y:S01]  /*28b0*/  FADD R85, R24, R85 ;  /* 0x0000005518557221 */ /* 0x000fe20000000000 */
        /* <DEDUP_REMOVED lines=30> */
[----:B------:R-:W-:-:S07]  /*2aa0*/  FADD R22, R22, R55 ;  /* 0x0000003716167221 */ /* 0x000fce0000000000 */
.L_x_32:
[----:B0-----:R-:W-:Y:S01]  /*2ab0*/  ISETP.GE.AND P0, PT, R14, 0x1, PT ;  /* 0x000000010e00780c */ /* 0x001fe20003f06270 */
[----:B------:R0:W-:Y:S01]  /*2ac0*/  SYNCS.ARRIVE.TRANS64.A1T0 RZ, [R15+UR24], RZ ;  /* 0x000000ff0fff79a7 */ /* 0x0001e20008100018 */
[----:B------:R-:W-:-:S11]  /*2ad0*/  WARPGROUP.DEPBAR.LE gsb0, 0x0 ;  /* 0x00008000000079c5 */ /* 0x000fd60000010000 */
[----:B------:R-:W-:Y:S05]  /*2ae0*/  @!P0 BRA `(.L_x_33) ;  /* 0x0000000000388947 */ /* 0x000fea0003800000 */
[----:B------:R-:W-:-:S13]  /*2af0*/  ISETP.NE.AND P0, PT, R86, 0x3, PT ;  /* 0x000000035600780c */ /* 0x000fda0003f05270 */
[----:B------:R-:W-:Y:S05]  /*2b00*/  @!P0 BRA `(.L_x_34) ;  /* 0x0000000000048947 */ /* 0x000fea0003800000 */
[----:B------:R-:W-:Y:S01]  /*2b10*/  BPT.TRAP 0x1 ;  /* 0x000000040000795c */ /* 0x000fe20000300000 */
.L_x_34:
[----:B------:R-:W-:Y:S01]  /*2b20*/  UIADD3 UR8, UR14, UR5, URZ ;  /* 0x000000050e087290 */ /* 0x000fe2000fffe03f */
[----:B------:R-:W-:-:S03]  /*2b30*/  ISETP.GT.U32.AND P0, PT, R7, 0x1, PT ;  /* 0x000000010700780c */ /* 0x000fc60003f04070 */
[----:B------:R-:W-:-:S04]  /*2b40*/  USHF.R.U32.HI UR6, URZ, 0x3, UR8 ;  /* 0x000000033f067899 */ /* 0x000fc80008011608 */
[----:B------:R-:W-:-:S04]  /*2b50*/  UIMAD.WIDE.U32 UR6, UR6, 0x24924925, URZ ;  /* 0x24924925060678a5 */ /* 0x000fc8000f8e003f */
[----:B------:R-:W-:-:S04]  /*2b60*/  UIMAD UR6, UR7, -0x38, UR8 ;  /* 0xffffffc8070678a4 */ /* 0x000fc8000f8e0208 */
[----:B------:R-:W-:-:S04]  /*2b70*/  ULEA UR6, UR6, UR12, 0x3 ;  /* 0x0000000c06067291 */ /* 0x000fc8000f8e183f */
[----:B------:R-:W-:-:S04]  /*2b80*/  UIADD3 UR6, UR6, 0x1c0, URZ ;  /* 0x000001c006067890 */ /* 0x000fc8000fffe03f */
[----:B------:R-:W-:-:S09]  /*2b90*/  UPRMT UR6, URZ, 0x654, UR6 ;  /* 0x000006543f067896 */ /* 0x000fd20008000006 */
[----:B------:R-:W-:Y:S01]  /*2ba0*/  SYNCS.ARRIVE.TRANS64.RED.A1T0 RZ, [UR6], RZ ;  /* 0x000000ffffff79a7 */ /* 0x000fe20008100406 */
[----:B------:R-:W-:Y:S05]  /*2bb0*/  @P0 BRA `(.L_x_33) ;  /* 0x0000000000040947 */ /* 0x000fea0003800000 */
[----:B------:R-:W-:Y:S01]  /*2bc0*/  BPT.TRAP 0x1 ;  /* 0x000000040000795c */ /* 0x000fe20000300000 */
.L_x_33:
[----:B------:R-:W-:Y:S01]  /*2bd0*/  SHF.L.U32 R14, R87, 0x1f, RZ ;  /* 0x0000001f570e7819 */ /* 0x000fe200000006ff */
[----:B------:R-:W-:Y:S01]  /*2be0*/  UIADD3 UR5, UR23, UR5, URZ ;  /* 0x0000000517057290 */ /* 0x000fe2000fffe03f */
[----:B------:R-:W1:Y:S01]  /*2bf0*/  LDC R29, c[0x0][0x288] ;  /* 0x0000a200ff1d7b82 */ /* 0x000e620000000800 */
[----:B------:R-:W-:Y:S01]  /*2c00*/  UISETP.GE.U32.AND UP1, UPT, UR23, 0x38, UPT ;  /* 0x000000381700788c */ /* 0x000fe2000bf26070 */
[----:B------:R-:W-:Y:S01]  /*2c10*/  IMAD.SHL.U32 R20, R18, 0x2, RZ ;  /* 0x0000000212147824 */ /* 0x000fe200078e00ff */
[----:B------:R-:W-:Y:S02]  /*2c20*/  UISETP.GT.U32.AND UP0, UPT, UR5, 0x37, UPT ;  /* 0x000000370500788c */ /* 0x000fe4000bf04070 */
[----:B------:R-:W-:Y:S02]  /*2c30*/  USHF.R.U32.HI UR6, URZ, 0x3, UR5 ;  /* 0x000000033f067899 */ /* 0x000fe40008011605 */
[----:B------:R-:W-:Y:S01]  /*2c40*/  UISETP.LT.U32.AND UP0, UPT, UR23, 0x38, UP0 ;  /* 0x000000381700788c */ /* 0x000fe20008701070 */
[----:B------:R-:W2:Y:S01]  /*2c50*/  SYNCS.PHASECHK.TRANS64.TRYWAIT P0, [UR15+0x8], R14 ;  /* 0x0000080eff0075a7 */ /* 0x000ea2000800014f */
[----:B------:R-:W-:Y:S01]  /*2c60*/  UIMAD.WIDE.U32 UR6, UR6, 0x24924925, URZ ;  /* 0x24924925060678a5 */ /* 0x000fe2000f8e003f */
[----:B------:R-:W-:Y:S01]  /*2c70*/  SHF.R.S32.HI R21, RZ, 0x1f, R20 ;  /* 0x0000001fff157819 */ /* 0x000fe20000011414 */
[----:B------:R-:W-:-:S02]  /*2c80*/  USEL UR8, URZ, 0x1, !UP0 ;  /* 0x000000013f087887 */ /* 0x000fc4000c000000 */
[----:B------:R-:W-:Y:S02]  /*2c90*/  UIMAD UR5, UR7, -0x38, UR5 ;  /* 0xffffffc8070578a4 */ /* 0x000fe4000f8e0205 */
[----:B------:R-:W-:-:S04]  /*2ca0*/  ULOP3.LUT UR4, UR4, UR8, URZ, 0x3c, !UPT ;  /* 0x0000000804047292 */ /* 0x000fc8000f8e3c3f */
[----:B------:R-:W-:Y:S01]  /*2cb0*/  @UP1 ULOP3.LUT UR4, UR4, 0x1, UR7, 0x78, !UPT ;  /* 0x0000000104041892 */ /* 0x000fe2000f8e7807 */
[----:B-12---:R-:W-:Y:S11]  /*2cc0*/  @!P0 BRA `(.L_x_35) ;  /* 0x0000005800f48947 */ /* 0x006ff60003800000 */
.L_x_181:
[----:B------:R-:W-:Y:S01]  /*2cd0*/  IMAD.SHL.U32 R31, R4, 0x40, RZ ;  /* 0x00000040041f7824 */ /* 0x000fe200078e00ff */
[----:B------:R-:W-:Y:S01]  /*2ce0*/  ULDC UR8, c[0x0][0x284] ;  /* 0x0000a10000087ab9 */ /* 0x000fe20000000800 */
[----:B------:R-:W-:Y:S01]  /*2cf0*/  IMAD.SHL.U32 R4, R6, 0x40, RZ ;  /* 0x0000004006047824 */ /* 0x000fe200078e00ff */
[----:B------:R-:W-:Y:S01]  /*2d00*/  SHF.R.S32.HI R30, RZ, 0x1f, R5 ;  /* 0x0000001fff1e7819 */ /* 0x000fe20000011405 */
[----:B------:R-:W-:Y:S01]  /*2d10*/  ULDC.64 UR6, c[0x0][0x5d0] ;  /* 0x0001740000067ab9 */ /* 0x000fe20000000a00 */
[----:B------:R-:W-:Y:S01]  /*2d20*/  SHF.R.S32.HI R28, RZ, 0x1f, R31 ;  /* 0x0000001fff1c7819 */ /* 0x000fe2000001141f */
[----:B0-----:R-:W-:Y:S01]  /*2d30*/  IMAD.WIDE.U32 R14, R5, UR6, R20 ;  /* 0x00000006050e7c25 */ /* 0x001fe2000f8e0014 */
[----:B------:R-:W-:-:S03]  /*2d40*/  ISETP.GE.AND P0, PT, R4, UR8, PT ;  /* 0x0000000804007c0c */ /* 0x000fc6000bf06270 */
[----:B------:R-:W-:Y:S01]  /*2d50*/  IMAD R16, R30, UR6, RZ ;  /* 0x000000061e107c24 */ /* 0x000fe2000f8e02ff */
[C---:B------:R-:W-:Y:S02]  /*2d60*/  ISETP.GE.OR P0, PT, R31.reuse, R29, P0 ;  /* 0x0000001d1f00720c */ /* 0x040fe40000706670 */
[----:B------:R-:W-:Y:S01]  /*2d70*/  IADD3 R14, P1, R31, R14, RZ ;  /* 0x0000000e1f0e7210 */ /* 0x000fe20007f3e0ff */
[----:B------:R-:W-:-:S05]  /*2d80*/  IMAD R17, R5, UR7, R16 ;  /* 0x0000000705117c24 */ /* 0x000fca000f8e0210 */
[----:B------:R-:W-:-:S05]  /*2d90*/  IADD3.X R15, R28, R15, R17, P1, !PT ;  /* 0x0000000f1c0f7210 */ /* 0x000fca0000ffe411 */
[----:B------:R-:W-:Y:S05]  /*2da0*/  @P0 BRA `(.L_x_36) ;  /* 0x0000002400a80947 */ /* 0x000fea0003800000 */
[----:B------:R-:W0:Y:S01]  /*2db0*/  LDC.64 R24, c[0x0][0x5c8] ;  /* 0x00017200ff187b82 */ /* 0x000e220000000a00 */
[----:B------:R-:W-:Y:S01]  /*2dc0*/  IMAD.WIDE R26, R6, 0x40, R10 ;  /* 0x00000040061a7825 */ /* 0x000fe200078e020a */
[----:B------:R-:W-:Y:S01]  /*2dd0*/  ULDC.64 UR6, c[0x0][0x5c0] ;  /* 0x0001700000067ab9 */ /* 0x000fe20000000a00 */
[----:B------:R-:W-:Y:S02]  /*2de0*/  BSSY B0, `(.L_x_36) ;  /* 0x0000266000007945 */ /* 0x000fe40003800000 */
[-C--:B0-----:R-:W-:Y:S02]  /*2df0*/  IMAD R6, R27, R24.reuse, RZ ;  /* 0x000000181b067224 */ /* 0x081fe400078e02ff */
[----:B------:R-:W-:-:S04]  /*2e00*/  IMAD.WIDE.U32 R14, R26, R24, R14 ;  /* 0x000000181a0e7225 */ /* 0x000fc800078e000e */
[----:B------:R-:W-:Y:S01]  /*2e10*/  IMAD R17, R26, R25, R6 ;  /* 0x000000191a117224 */ /* 0x000fe200078e0206 */
[----:B------:R-:W-:Y:S02]  /*2e20*/  LEA R16, P0, R24, R14, 0x3 ;  /* 0x0000000e18107211 */ /* 0x000fe400078018ff */
[----:B------:R-:W-:Y:S01]  /*2e30*/  IADD3 R14, P1, R14, UR6, RZ ;  /* 0x000000060e0e7c10 */ /* 0x000fe2000ff3e0ff */
[----:B------:R-:W-:Y:S01]  /*2e40*/  IMAD.IADD R17, R15, 0x1, R17 ;  /* 0x000000010f117824 */ /* 0x000fe200078e0211 */
[----:B------:R-:W-:-:S04]  /*2e50*/  IADD3 R16, P2, R16, UR6, RZ ;  /* 0x0000000610107c10 */ /* 0x000fc8000ff5e0ff */
[----:B------:R-:W-:Y:S01]  /*2e60*/  LEA.HI.X R6, R24, R17, R25, 0x3, P0 ;  /* 0x0000001118067211 */ /* 0x000fe200000f1c19 */
[----:B------:R-:W-:Y:S01]  /*2e70*/  IMAD R24, R18, -0x2, R29 ;  /* 0xfffffffe12187824 */ /* 0x000fe200078e021d */
[----:B-----5:R-:W-:Y:S02]  /*2e80*/  FSETP.NEU.AND P0, PT, R13, RZ, PT ;  /* 0x000000ff0d00720b */ /* 0x020fe40003f0d000 */
[----:B------:R-:W-:Y:S01]  /*2e90*/  IADD3.X R15, R17, UR7, RZ, P1, !PT ;  /* 0x00000007110f7c10 */ /* 0x000fe20008ffe4ff */
[----:B------:R-:W-:Y:S01]  /*2ea0*/  IMAD.IADD R24, R24, 0x1, -R31 ;  /* 0x0000000118187824 */ /* 0x000fe200078e0a1f */
[----:B------:R-:W-:Y:S01]  /*2eb0*/  IADD3.X R17, R6, UR7, RZ, P2, !PT ;  /* 0x0000000706117c10 */ /* 0x000fe200097fe4ff */
[----:B------:R-:W-:-:S08]  /*2ec0*/  IMAD.IADD R6, R19, 0x1, -R4 ;  /* 0x0000000113067824 */ /* 0x000fd000078e0a04 */
[----:B------:R-:W-:Y:S05]  /*2ed0*/  @!P0 BRA `(.L_x_37) ;  /* 0x0000001c00188947 */ /* 0x000fea0003800000 */
[----:B------:R-:W-:Y:S01]  /*2ee0*/  ULDC.64 UR6, c[0x0][0x5b8] ;  /* 0x00016e0000067ab9 */ /* 0x000fe20000000a00 */
[----:B------:R-:W-:Y:S01]  /*2ef0*/  ULDC.64 UR8, c[0x0][0x5a8] ;  /* 0x00016a0000087ab9 */ /* 0x000fe20000000a00 */
[----:B------:R-:W-:Y:S01]  /*2f00*/  IMAD.WIDE.U32 R20, R5, UR6, R20 ;  /* 0x0000000605147c25 */ /* 0x000fe2000f8e0014 */
[----:B------:R-:W-:Y:S03]  /*2f10*/  BSSY B1, `(.L_x_38) ;  /* 0x0000010000017945 */ /* 0x000fe60003800000 */
[----:B------:R-:W-:Y:S01]  /*2f20*/  IMAD R4, R30, UR6, RZ ;  /* 0x000000061e047c24 */ /* 0x000fe2000f8e02ff */
[----:B------:R-:W-:-:S03]  /*2f30*/  IADD3 R20, P0, R31, R20, RZ ;  /* 0x000000141f147210 */ /* 0x000fc60007f1e0ff */
[----:B------:R-:W-:Y:S01]  /*2f40*/  IMAD R5, R5, UR7, R4 ;  /* 0x0000000705057c24 */ /* 0x000fe2000f8e0204 */
[----:B------:R-:W-:Y:S02]  /*2f50*/  ULDC.64 UR6, c[0x0][0x5b0] ;  /* 0x00016c0000067ab9 */ /* 0x000fe40000000a00 */
[----:B------:R-:W-:Y:S02]  /*2f60*/  IMAD R25, R27, UR6, RZ ;  /* 0x000000061b197c24 */ /* 0x000fe4000f8e02ff */
[----:B------:R-:W-:Y:S02]  /*2f70*/  IADD3.X R21, R28, R21, R5, P0, !PT ;  /* 0x000000151c157210 */ /* 0x000fe400007fe405 */
[----:B------:R-:W-:Y:S01]  /*2f80*/  ISETP.GE.AND P0, PT, R24, 0x1, PT ;  /* 0x000000011800780c */ /* 0x000fe20003f06270 */
[C---:B------:R-:W-:Y:S02]  /*2f90*/  IMAD R25, R26.reuse, UR7, R25 ;  /* 0x000000071a197c24 */ /* 0x040fe4000f8e0219 */
[----:B------:R-:W-:Y:S01]  /*2fa0*/  IMAD.WIDE.U32 R4, R26, UR6, R20 ;  /* 0x000000061a047c25 */ /* 0x000fe2000f8e0014 */
[----:B------:R-:W-:-:S02]  /*2fb0*/  ISETP.LT.OR P3, PT, R6, 0x1, !P0 ;  /* 0x000000010600780c */ /* 0x000fc40004761670 */
[----:B------:R-:W-:-:S04]  /*2fc0*/  IADD3 R4, P1, R4, UR8, RZ ;  /* 0x0000000804047c10 */ /* 0x000fc8000ff3e0ff */
[--C-:B------:R-:W-:Y:S02]  /*2fd0*/  IADD3.X R5, R5, UR9, R25.reuse, P1, !PT ;  /* 0x0000000905057c10 */ /* 0x100fe40008ffe419 */
[----:B------:R-:W-:-:S05]  /*2fe0*/  PRMT R25, RZ, 0x7610, R25 ;  /* 0x00007610ff197816 */ /* 0x000fca0000000019 */
[----:B------:R-:W-:Y:S05]  /*2ff0*/  @P3 BRA `(.L_x_39) ;  /* 0x0000000000043947 */ /* 0x000fea0003800000 */
[----:B------:R0:W5:Y:S02]  /*3000*/  LDG.E.U8 R25, desc[UR20][R4.64] ;  /* 0x0000001404197981 */ /* 0x000164000c1e1100 */
.L_x_39:
[----:B------:R-:W-:Y:S05]  /*3010*/  BSYNC B1 ;  /* 0x0000000000017941 */ /* 0x000fea0003800000 */
.L_x_38:
[----:B-----5:R-:W-:Y:S01]  /*3020*/  LOP3.LUT R25, R25, 0xff, RZ, 0xc0, !PT ;  /* 0x000000ff19197812 */ /* 0x020fe200078ec0ff */
[----:B------:R-:W-:Y:S01]  /*3030*/  BSSY B1, `(.L_x_40) ;  /* 0x000000c000017945 */ /* 0x000fe20003800000 */
[----:B------:R-:W-:Y:S02]  /*3040*/  ISETP.GE.AND P1, PT, R24, 0x2, PT ;  /* 0x000000021800780c */ /* 0x000fe40003f26270 */
[----:B------:R-:W-:Y:S02]  /*3050*/  F2FP.F16.E5M2.UNPACK_B R25, R25 ;  /* 0x00000019ff19723e */ /* 0x000fe400020004ff */
[----:B------:R-:W-:-:S03]  /*3060*/  ISETP.LT.OR P2, PT, R6, 0x1, !P1 ;  /* 0x000000010600780c */ /* 0x000fc60004f41670 */
[----:B------:R-:W-:Y:S01]  /*3070*/  HADD2.F32 R28, -RZ, R25.H0_H0 ;  /* 0x20000019ff1c7230 */ /* 0x000fe20000004100 */
[----:B------:R-:W-:-:S04]  /*3080*/  PRMT R25, RZ, 0x7610, R25 ;  /* 0x00007610ff197816 */ /* 0x000fc80000000019 */
[----:B------:R-:W-:-:S04]  /*3090*/  FMUL R28, R28, R13 ;  /* 0x0000000d1c1c7220 */ /* 0x000fc80000400000 */
[----:B------:R-:W-:-:S05]  /*30a0*/  FFMA R28, R85, R12, R28 ;  /* 0x0000000c551c7223 */ /* 0x000fca000000001c */
[----:B------:R-:W-:-:S05]  /*30b0*/  F2FP.SATFINITE.E5M2.F32.PACK_AB_MERGE_C R29, RZ, R28, RZ ;  /* 0x0000001cff1d723e */ /* 0x000fca00048060ff */
[----:B------:R1:W-:Y:S01]  /*30c0*/  @!P3 STG.E.U8 desc[UR20][R14.64], R29 ;  /* 0x0000001d0e00b986 */ /* 0x0003e2000c101114 */
[----:B------:R-:W-:Y:S05]  /*30d0*/  @P2 BRA `(.L_x_41) ;  /* 0x0000000000042947 */ /* 0x000fea0003800000 */
[----:B------:R2:W5:Y:S02]  /*30e0*/  LDG.E.U8 R25, desc[UR20][R4.64+0x1] ;  /* 0x0000011404197981 */ /* 0x000564000c1e1100 */
.L_x_41:
[----:B------:R-:W-:Y:S05]  /*30f0*/  BSYNC B1 ;  /* 0x0000000000017941 */ /* 0x000fea0003800000 */
.L_x_40:
[----:B-----5:R-:W-:Y:S01]  /*3100*/  LOP3.LUT R25, R25, 0xff, RZ, 0xc0, !PT ;  /* 0x000000ff19197812 */ /* 0x020fe200078ec0ff */
[----:B------:R-:W-:Y:S01]  /*3110*/  BSSY B1, `(.L_x_42) ;  /* 0x0000012000017945 */ /* 0x000fe20003800000 */
[----:B-1----:R-:W-:Y:S02]  /*3120*/  IADD3 R29, P3, R26, 0x8, RZ ;  /* 0x000000081a1d7810 */ /* 0x002fe40007f7e0ff */
[----:B------:R-:W-:Y:S02]  /*3130*/  F2FP.F16.E5M2.UNPACK_B R25, R25 ;  /* 0x00000019ff19723e */ /* 0x000fe400020004ff */
[----:B------:R-:W-:Y:S01]  /*3140*/  ISETP.LT.OR P0, PT, R6, 0x9, !P0 ;  /* 0x000000090600780c */ /* 0x000fe20004701670 */
[----:B------:R-:W-:Y:S02]  /*3150*/  IMAD.X R27, RZ, RZ, R27, P3 ;  /* 0x000000ffff1b7224 */ /* 0x000fe400018e061b */
[----:B------:R-:W-:Y:S02]  /*3160*/  HADD2.F32 R26, -RZ, R25.H0_H0 ;  /* 0x20000019ff1a7230 */ /* 0x000fe40000004100 */
[----:B------:R-:W-:-:S04]  /*3170*/  IMAD.WIDE.U32 R20, R29, UR6, R20 ;  /* 0x000000061d147c25 */ /* 0x000fc8000f8e0014 */
[----:B------:R-:W-:Y:S01]  /*3180*/  FMUL R25, R26, R13 ;  /* 0x0000000d1a197220 */ /* 0x000fe20000400000 */
[----:B------:R-:W-:Y:S01]  /*3190*/  IMAD R26, R27, UR6, RZ ;  /* 0x000000061b1a7c24 */ /* 0x000fe2000f8e02ff */
[----:B------:R-:W-:Y:S02]  /*31a0*/  IADD3 R20, P3, R20, UR8, RZ ;  /* 0x0000000814147c10 */ /* 0x000fe4000ff7e0ff */
[----:B------:R-:W-:Y:S01]  /*31b0*/  FFMA R25, R84, R12, R25 ;  /* 0x0000000c54197223 */ /* 0x000fe20000000019 */
[----:B------:R-:W-:-:S04]  /*31c0*/  IMAD R29, R29, UR7, R26 ;  /* 0x000000071d1d7c24 */ /* 0x000fc8000f8e021a */
[----:B------:R-:W-:Y:S02]  /*31d0*/  F2FP.SATFINITE.E5M2.F32.PACK_AB_MERGE_C R27, RZ, R25, RZ ;  /* 0x00000019ff1b723e */ /* 0x000fe400048060ff */
[----:B------:R-:W-:Y:S02]  /*31e0*/  IADD3.X R21, R21, UR9, R29, P3, !PT ;  /* 0x0000000915157c10 */ /* 0x000fe40009ffe41d */
[----:B------:R-:W-:Y:S01]  /*31f0*/  PRMT R25, RZ, 0x7610, R25 ;  /* 0x00007610ff197816 */ /* 0x000fe20000000019 */
[----:B------:R1:W-:Y:S01]  /*3200*/  @!P2 STG.E.U8 desc[UR20][R14.64+0x1], R27 ;  /* 0x0000011b0e00a986 */ /* 0x0003e2000c101114 */
[----:B------:R-:W-:Y:S05]  /*3210*/  @P0 BRA `(.L_x_43) ;  /* 0x0000000000040947 */ /* 0x000fea0003800000 */
[----:B------:R3:W5:Y:S02]  /*3220*/  LDG.E.U8 R25, desc[UR20][R20.64] ;  /* 0x0000001414197981 */ /* 0x000764000c1e1100 */
.L_x_43:
[----:B------:R-:W-:Y:S05]  /*3230*/  BSYNC B1 ;  /* 0x0000000000017941 */ /* 0x000fea0003800000 */
.L_x_42:
[----:B-----5:R-:W-:Y:S01]  /*3240*/  LOP3.LUT R25, R25, 0xff, RZ, 0xc0, !PT ;  /* 0x000000ff19197812 */ /* 0x020fe200078ec0ff */
[----:B------:R-:W-:Y:S01]  /*3250*/  BSSY B1, `(.L_x_44) ;  /* 0x000000b000017945 */ /* 0x000fe20003800000 */
[----:B------:R-:W-:Y:S02]  /*3260*/  ISETP.LT.OR P1, PT, R6, 0x9, !P1 ;  /* 0x000000090600780c */ /* 0x000fe40004f21670 */
[----:B------:R-:W-:-:S05]  /*3270*/  F2FP.F16.E5M2.UNPACK_B R25, R25 ;  /* 0x00000019ff19723e */ /* 0x000fca00020004ff */
[----:B------:R-:W-:Y:S01]  /*3280*/  HADD2.F32 R26, -RZ, R25.H0_H0 ;  /* 0x20000019ff1a7230 */ /* 0x000fe20000004100 */
[----:B------:R-:W-:-:S04]  /*3290*/  PRMT R25, RZ, 0x7610, R25 ;  /* 0x00007610ff197816 */ /* 0x000fc80000000019 */
[----:B------:R-:W-:-:S04]  /*32a0*/  FMUL R26, R26, R13 ;  /* 0x0000000d1a1a7220 */ /* 0x000fc80000400000 */
[----:B------:R-:W-:-:S05]  /*32b0*/  FFMA R26, R83, R12, R26 ;  /* 0x0000000c531a7223 */ /* 0x000fca000000001a */
[----:B-1----:R-:W-:-:S05]  /*32c0*/  F2FP.SATFINITE.E5M2.F32.PACK_AB_MERGE_C R27, RZ, R26, RZ ;  /* 0x0000001aff1b723e */ /* 0x002fca00048060ff */
[----:B------:R1:W-:Y:S01]  /*32d0*/  @!P0 STG.E.U8 desc[UR20][R16.64], R27 ;  /* 0x0000001b10008986 */ /* 0x0003e2000c101114 */
[----:B------:R-:W-:Y:S05]  /*32e0*/  @P1 BRA `(.L_x_45) ;  /* 0x0000000000041947 */ /* 0x000fea0003800000 */
[----:B------:R4:W5:Y:S02]  /*32f0*/  LDG.E.U8 R25, desc[UR20][R20.64+0x1] ;  /* 0x0000011414197981 */ /* 0x000964000c1e1100 */
.L_x_45:
[----:B------:R-:W-:Y:S05]  /*3300*/  BSYNC B1 ;  /* 0x0000000000017941 */ /* 0x000fea0003800000 */
.L_x_44:
[----:B-----5:R-:W-:Y:S01]  /*3310*/  LOP3.LUT R25, R25, 0xff, RZ, 0xc0, !PT ;  /* 0x000000ff19197812 */ /* 0x020fe200078ec0ff */
[----:B------:R-:W-:Y:S01]  /*3320*/  BSSY B1, `(.L_x_46) ;  /* 0x000000c000017945 */ /* 0x000fe20003800000 */
[----:B------:R-:W-:Y:S02]  /*3330*/  ISETP.GE.AND P0, PT, R24, 0x9, PT ;  /* 0x000000091800780c */ /* 0x000fe40003f06270 */
[----:B------:R-:W-:Y:S02]  /*3340*/  F2FP.F16.E5M2.UNPACK_B R25, R25 ;  /* 0x00000019ff19723e */ /* 0x000fe400020004ff */
[----:B------:R-:W-:-:S03]  /*3350*/  ISETP.LT.OR P2, PT, R6, 0x1, !P0 ;  /* 0x000000010600780c */ /* 0x000fc60004741670 */
[----:B------:R-:W-:-:S05]  /*3360*/  HADD2.F32 R26, -RZ, R25.H0_H0 ;  /* 0x20000019ff1a7230 */ /* 0x000fca0000004100 */
[----:B------:R-:W-:-:S04]  /*3370*/  FMUL R25, R26, R13 ;  /* 0x0000000d1a197220 */ /* 0x000fc80000400000 */
[----:B------:R-:W-:-:S05]  /*3380*/  FFMA R25, R82, R12, R25 ;  /* 0x0000000c52197223 */ /* 0x000fca0000000019 */
[----:B-1----:R-:W-:Y:S02]  /*3390*/  F2FP.SATFINITE.E5M2.F32.PACK_AB_MERGE_C R27, RZ, R25, RZ ;  /* 0x00000019ff1b723e */ /* 0x002fe400048060ff */
[----:B------:R-:W-:-:S03]  /*33a0*/  PRMT R25, RZ, 0x7610, R25 ;  /* 0x00007610ff197816 */ /* 0x000fc60000000019 */
[----:B------:R1:W-:Y:S01]  /*33b0*/  @!P1 STG.E.U8 desc[UR20][R16.64+0x1], R27 ;  /* 0x0000011b10009986 */ /* 0x0003e2000c101114 */
[----:B------:R-:W-:Y:S05]  /*33c0*/  @P2 BRA `(.L_x_47) ;  /* 0x0000000000042947 */ /* 0x000fea0003800000 */
[----:B------:R0:W5:Y:S02]  /*33d0*/  LDG.E.U8 R25, desc[UR20][R4.64+0x8] ;  /* 0x0000081404197981 */ /* 0x000164000c1e1100 */
.L_x_47:
[----:B------:R-:W-:Y:S05]  /*33e0*/  BSYNC B1 ;  /* 0x0000000000017941 */ /* 0x000fea0003800000 */
.L_x_46:
        /* <DEDUP_REMOVED lines=13> */
.L_x_49:
[----:B------:R-:W-:Y:S05]  /*34c0*/  BSYNC B1 ;  /* 0x0000000000017941 */ /* 0x000fea0003800000 */
.L_x_48:
[----:B-----5:R-:W-:Y:S01]  /*34d0*/  LOP3.LUT R25, R25, 0xff, RZ, 0xc0, !PT ;  /* 0x000000ff19197812 */ /* 0x020fe200078ec0ff */
[----:B------:R-:W-:Y:S01]  /*34e0*/  BSSY B1, `(.L_x_50) ;  /* 0x000000b000017945 */ /* 0x000fe20003800000 */
[----:B------:R-:W-:Y:S02]  /*34f0*/  ISETP.LT.OR P0, PT, R6, 0x9, !P0 ;  /* 0x000000090600780c */ /* 0x000fe40004701670 */
[----:B------:R-:W-:-:S05]  /*3500*/  F2FP.F16.E5M2.UNPACK_B R25, R25 ;  /* 0x00000019ff19723e */ /* 0x000fca00020004ff */
        /* <DEDUP_REMOVED lines=8> */
.L_x_51:
[----:B------:R-:W-:Y:S05]  /*3590*/  BSYNC B1 ;  /* 0x0000000000017941 */ /* 0x000fea0003800000 */
.L_x_50:
        /* <DEDUP_REMOVED lines=12> */
.L_x_53:
[----:B------:R-:W-:Y:S05]  /*3660*/  BSYNC B1 ;  /* 0x0000000000017941 */ /* 0x000fea0003800000 */
.L_x_52:
        /* <DEDUP_REMOVED lines=13> */
.L_x_55:
[----:B------:R-:W-:Y:S05]  /*3740*/  BSYNC B1 ;  /* 0x0000000000017941 */ /* 0x000fea0003800000 */
.L_x_54:
        /* <DEDUP_REMOVED lines=13> */
.L_x_57:
[----:B------:R-:W-:Y:S05]  /*3820*/  BSYNC B1 ;  /* 0x0000000000017941 */ /* 0x000fea0003800000 */
.L_x_56:
        /* <DEDUP_REMOVED lines=12> */
.L_x_59:
[----:B------:R-:W-:Y:S05]  /*38f0*/  BSYNC B1 ;  /* 0x0000000000017941 */ /* 0x000fea0003800000 */
.L_x_58:
        /* <DEDUP_REMOVED lines=12> */
.L_x_61:
[----:B------:R-:W-:Y:S05]  /*39c0*/  BSYNC B1 ;  /* 0x0000000000017941 */ /* 0x000fea0003800000 */
.L_x_60:
        /* <DEDUP_REMOVED lines=13> */
.L_x_63:
[----:B------:R-:W-:Y:S05]  /*3aa0*/  BSYNC B1 ;  /* 0x0000000000017941 */ /* 0x000fea0003800000 */
.L_x_62:
        /* <DEDUP_REMOVED lines=13> */
.L_x_65:
[----:B------:R-:W-:Y:S05]  /*3b80*/  BSYNC B1 ;  /* 0x0000000000017941 */ /* 0x000fea0003800000 */
.L_x_64:
        /* <DEDUP_REMOVED lines=12> */
.L_x_67:
[----:B------:R-:W-:Y:S05]  /*3c50*/  BSYNC B1 ;  /* 0x0000000000017941 */ /* 0x000fea0003800000 */
.L_x_66:
        /* <DEDUP_REMOVED lines=12> */
.L_x_69:
[----:B------:R-:W-:Y:S05]  /*3d20*/  BSYNC B1 ;  /* 0x0000000000017941 */ /* 0x000fea0003800000 */
.L_x_68:
        /* <DEDUP_REMOVED lines=13> */
.L_x_71:
[----:B------:R-:W-:Y:S05]  /*3e00*/  BSYNC B1 ;  /* 0x0000000000017941 */ /* 0x000fea0003800000 */
.L_x_70:
        /* <DEDUP_REMOVED lines=13> */
.L_x_73:
[----:B------:R-:W-:Y:S05]  /*3ee0*/  BSYNC B1 ;  /* 0x0000000000017941 */ /* 0x000fea0003800000 */
.L_x_72:
        /* <DEDUP_REMOVED lines=12> */
.L_x_75:
[----:B------:R-:W-:Y:S05]  /*3fb0*/  BSYNC B1 ;  /* 0x0000000000017941 */ /* 0x000fea0003800000 */
.L_x_74:
        /* <DEDUP_REMOVED lines=12> */
.L_x_77:
[----:B------:R-:W-:Y:S05]  /*4080*/  BSYNC B1 ;  /* 0x0000000000017941 */ /* 0x000fea0003800000 */
.L_x_76:
        /* <DEDUP_REMOVED lines=13> */
.L_x_79:
[----:B------:R-:W-:Y:S05]  /*4160*/  BSYNC B1 ;  /* 0x0000000000017941 */ /* 0x000fea0003800000 */
.L_x_78:
        /* <DEDUP_REMOVED lines=13> */
.L_x_81:
[----:B------:R-:W-:Y:S05]  /*4240*/  BSYNC B1 ;  /* 0x0000000000017941 */ /* 0x000fea0003800000 */
.L_x_80:
        /* <DEDUP_REMOVED lines=12> */
.L_x_83:
[----:B------:R-:W-:Y:S05]  /*4310*/  BSYNC B1 ;  /* 0x0000000000017941 */ /* 0x000fea0003800000 */
.L_x_82:
        /* <DEDUP_REMOVED lines=12> */
.L_x_85:
[----:B------:R-:W-:Y:S05]  /*43e0*/  BSYNC B1 ;  /* 0x0000000000017941 */ /* 0x000fea0003800000 */
.L_x_84:
        /* <DEDUP_REMOVED lines=13> */
.L_x_87:
[----:B------:R-:W-:Y:S05]  /*44c0*/  BSYNC B1 ;  /* 0x0000000000017941 */ /* 0x000fea0003800000 */
.L_x_86:
        /* <DEDUP_REMOVED lines=13> */
.L_x_89:
[----:B------:R-:W-:Y:S05]  /*45a0*/  BSYNC B1 ;  /* 0x0000000000017941 */ /* 0x000fea0003800000 */
.L_x_88:
        /* <DEDUP_REMOVED lines=12> */
.L_x_91:
[----:B------:R-:W-:Y:S05]  /*4670*/  BSYNC B1 ;  /* 0x0000000000017941 */ /* 0x000fea0003800000 */
.L_x_90:
        /* <DEDUP_REMOVED lines=12> */
.L_x_93:
[----:B------:R-:W-:Y:S05]  /*4740*/  BSYNC B1 ;  /* 0x0000000000017941 */ /* 0x000fea0003800000 */
.L_x_92:
        /* <DEDUP_REMOVED lines=13> */
.L_x_95:
[----:B------:R-:W-:Y:S05]  /*4820*/  BSYNC B1 ;  /* 0x0000000000017941 */ /* 0x000fea0003800000 */
.L_x_94:
[----:B-----5:R-:W-:Y:S01]  /*4830*/  LOP3.LUT R25, R25, 0xff, RZ, 0xc0, !PT ;  /* 0x000000ff19197812 */ /* 0x020fe200078ec0ff */
[----:B------:R-:W-:Y:S01]  /*4840*/  BSSY B1, `(.L_x_96) ;  /* 0x000000c000017945 */ /* 0x000fe20003800000 */
[----:B------:R-:W-:Y:S02]  /*4850*/  ISETP.GE.AND P1, PT, R24, 0x3a, PT ;  /* 0x0000003a1800780c */ /* 0x000fe40003f26270 */
[----:B------:R-:W-:Y:S02]  /*4860*/  F2FP.F16.E5M2.UNPACK_B R25, R25 ;  /* 0x00000019ff19723e */ /* 0x000fe400020004ff */
[----:B------:R-:W-:Y:S02]  /*4870*/  ISETP.LT.OR P3, PT, R6, 0x1, !P1 ;  /* 0x000000010600780c */ /* 0x000fe40004f61670 */
[----:B------:R-:W-:Y:S01]  /*4880*/  PRMT R24, RZ, 0x7610, R24 ;  /* 0x00007610ff187816 */ /* 0x000fe20000000018 */
[----:B------:R-:W-:-:S05]  /*4890*/  HADD2.F32 R26, -RZ, R25.H0_H0 ;  /* 0x20000019ff1a7230 */ /* 0x000fca0000004100 */
[----:B------:R-:W-:-:S04]  /*48a0*/  FMUL R26, R26, R13 ;  /* 0x0000000d1a1a7220 */ /* 0x000fc80000400000 */
[----:B------:R-:W-:-:S05]  /*48b0*/  FFMA R26, R57, R12, R26 ;  /* 0x0000000c391a7223 */ /* 0x000fca000000001a */
[----:B------:R-:W-:-:S05]  /*48c0*/  F2FP.SATFINITE.E5M2.F32.PACK_AB_MERGE_C R25, RZ, R26, RZ ;  /* 0x0000001aff19723e */ /* 0x000fca00048060ff */
[----:B------:R0:W-:Y:S01]  /*48d0*/  @!P2 STG.E.U8 desc[UR20][R14.64+0x38], R25 ;  /* 0x000038190e00a986 */ /* 0x0001e2000c101114 */
[----:B------:R-:W-:Y:S05]  /*48e0*/  @P3 BRA `(.L_x_97) ;  /* 0x0000000000043947 */ /* 0x000fea0003800000 */
[----:B------:R0:W5:Y:S02]  /*48f0*/  LDG.E.U8 R24, desc[UR20][R4.64+0x39] ;  /* 0x0000391404187981 */ /* 0x000164000c1e1100 */
.L_x_97:
[----:B------:R-:W-:Y:S05]  /*4900*/  BSYNC B1 ;  /* 0x0000000000017941 */ /* 0x000fea0003800000 */
.L_x_96:
[----:B-----5:R-:W-:Y:S01]  /*4910*/  LOP3.LUT R24, R24, 0xff, RZ, 0xc0, !PT ;  /* 0x000000ff18187812 */ /* 0x020fe200078ec0ff */
[----:B------:R-:W-:Y:S01]  /*4920*/  BSSY B1, `(.L_x_98) ;  /* 0x000000b000017945 */ /* 0x000fe20003800000 */
[----:B------:R-:W-:Y:S02]  /*4930*/  ISETP.LT.OR P0, PT, R6, 0x9, !P0 ;  /* 0x000000090600780c */ /* 0x000fe40004701670 */
[----:B------:R-:W-:Y:S02]  /*4940*/  F2FP.F16.E5M2.UNPACK_B R24, R24 ;  /* 0x00000018ff18723e */ /* 0x000fe400020004ff */
[----:B0-2---:R-:W-:-:S03]  /*4950*/  PRMT R4, RZ, 0x7610, R4 ;  /* 0x00007610ff047816 */ /* 0x005fc60000000004 */
[----:B------:R-:W-:-:S05]  /*4960*/  HADD2.F32 R24, -RZ, R24.H0_H0 ;  /* 0x20000018ff187230 */ /* 0x000fca0000004100 */
[----:B------:R-:W-:-:S04]  /*4970*/  FMUL R5, R24, R13 ;  /* 0x0000000d18057220 */ /* 0x000fc80000400000 */
[----:B------:R-:W-:-:S05]  /*4980*/  FFMA R5, R56, R12, R5 ;  /* 0x0000000c38057223 */ /* 0x000fca0000000005 */
[----:B------:R-:W-:-:S05]  /*4990*/  F2FP.SATFINITE.E5M2.F32.PACK_AB_MERGE_C R5, RZ, R5, RZ ;  /* 0x00000005ff05723e */ /* 0x000fca00048060ff */
[----:B------:R0:W-:Y:S01]  /*49a0*/  @!P3 STG.E.U8 desc[UR20][R14.64+0x39], R5 ;  /* 0x000039050e00b986 */ /* 0x0001e2000c101114 */
[----:B------:R-:W-:Y:S05]  /*49b0*/  @P0 BRA `(.L_x_99) ;  /* 0x0000000000040947 */ /* 0x000fea0003800000 */
[----:B------:R2:W5:Y:S02]  /*49c0*/  LDG.E.U8 R4, desc[UR20][R20.64+0x38] ;  /* 0x0000381414047981 */ /* 0x000564000c1e1100 */
.L_x_99:
[----:B------:R-:W-:Y:S05]  /*49d0*/  BSYNC B1 ;  /* 0x0000000000017941 */ /* 0x000fea0003800000 */
.L_x_98:
[----:B-----5:R-:W-:Y:S01]  /*49e0*/  LOP3.LUT R4, R4, 0xff, RZ, 0xc0, !PT ;  /* 0x000000ff04047812 */ /* 0x020fe200078ec0ff */
[----:B------:R-:W-:Y:S01]  /*49f0*/  BSSY B1, `(.L_x_100) ;  /* 0x000000b000017945 */ /* 0x000fe20003800000 */
[----:B------:R-:W-:Y:S02]  /*4a00*/  ISETP.LT.OR P1, PT, R6, 0x9, !P1 ;  /* 0x000000090600780c */ /* 0x000fe40004f21670 */
[----:B------:R-:W-:-:S05]  /*4a10*/  F2FP.F16.E5M2.UNPACK_B R4, R4 ;  /* 0x00000004ff04723e */ /* 0x000fca00020004ff */
[----:B------:R-:W-:-:S05]  /*4a20*/  HADD2.F32 R4, -RZ, R4.H0_H0 ;  /* 0x20000004ff047230 */ /* 0x000fca0000004100 */
[----:B------:R-:W-:-:S04]  /*4a30*/  FMUL R4, R4, R13 ;  /* 0x0000000d04047220 */ /* 0x000fc80000400000 */
[----:B------:R-:W-:-:S05]  /*4a40*/  FFMA R4, R23, R12, R4 ;  /* 0x0000000c17047223 */ /* 0x000fca0000000004 */
[----:B0-----:R-:W-:Y:S02]  /*4a50*/  F2FP.SATFINITE.E5M2.F32.PACK_AB_MERGE_C R5, RZ, R4, RZ ;  /* 0x00000004ff05723e */ /* 0x001fe400048060ff */
[----:B------:R-:W-:-:S03]  /*4a60*/  PRMT R4, RZ, 0x7610, R4 ;  /* 0x00007610ff047816 */ /* 0x000fc60000000004 */
[----:B------:R0:W-:Y:S01]  /*4a70*/  @!P0 STG.E.U8 desc[UR20][R16.64+0x38], R5 ;  /* 0x0000380510008986 */ /* 0x0001e2000c101114 */
[----:B------:R-:W-:Y:S05]  /*4a80*/  @P1 BRA `(.L_x_101) ;  /* 0x0000000000041947 */ /* 0x000fea0003800000 */
[----:B------:R0:W5:Y:S02]  /*4a90*/  LDG.E.U8 R4, desc[UR20][R20.64+0x39] ;  /* 0x0000391414047981 */ /* 0x000164000c1e1100 */
.L_x_101:
[----:B------:R-:W-:Y:S05]  /*4aa0*/  BSYNC B1 ;  /* 0x0000000000017941 */ /* 0x000fea0003800000 */
.L_x_100:
[----:B------:R-:W-:Y:S05]  /*4ab0*/  @P1 BRA `(.L_x_102) ;  /* 0x0000000800601947 */ /* 0x000fea0003800000 */
[----:B-----5:R-:W-:-:S04]  /*4ac0*/  LOP3.LUT R4, R4, 0xff, RZ, 0xc0, !PT ;  /* 0x000000ff04047812 */ /* 0x020fc800078ec0ff */
[----:B------:R-:W-:-:S05]  /*4ad0*/  F2FP.F16.E5M2.UNPACK_B R4, R4 ;  /* 0x00000004ff04723e */ /* 0x000fca00020004ff */
[----:B------:R-:W-:-:S05]  /*4ae0*/  HADD2.F32 R4, -RZ, R4.H0_H0 ;  /* 0x20000004ff047230 */ /* 0x000fca0000004100 */
[----:B0-----:R-:W-:-:S04]  /*4af0*/  FMUL R5, R4, R13 ;  /* 0x0000000d04057220 */ /* 0x001fc80000400000 */
[----:B------:R-:W-:-:S05]  /*4b00*/  FFMA R5, R22, R12, R5 ;  /* 0x0000000c16057223 */ /* 0x000fca0000000005 */
[----:B------:R-:W-:-:S05]  /*4b10*/  F2FP.SATFINITE.E5M2.F32.PACK_AB_MERGE_C R5, RZ, R5, RZ ;  /* 0x00000005ff05723e */ /* 0x000fca00048060ff */
[----:B------:R0:W-:Y:S01]  /*4b20*/  STG.E.U8 desc[UR20][R16.64+0x39], R5 ;  /* 0x0000390510007986 */ /* 0x0001e2000c101114 */
[----:B------:R-:W-:Y:S05]  /*4b30*/  BRA `(.L_x_102) ;  /* 0x0000000800407947 */ /* 0x000fea0003800000 */
.L_x_37:
[C---:B------:R-:W-:Y:S01]  /*4b40*/  ISETP.GE.AND P3, PT, R24.reuse, 0x1, PT ;  /* 0x000000011800780c */ /* 0x040fe20003f66270 */
[-C--:B------:R-:W-:Y:S01]  /*4b50*/  FMUL R85, R85, R12.reuse ;  /* 0x0000000c55557220 */ /* 0x080fe20000400000 */
[----:B------:R-:W-:Y:S01]  /*4b60*/  ISETP.GE.AND P0, PT, R24, 0x2, PT ;  /* 0x000000021800780c */ /* 0x000fe20003f06270 */
[-C--:B------:R-:W-:Y:S01]  /*4b70*/  FMUL R84, R84, R12.reuse ;  /* 0x0000000c54547220 */ /* 0x080fe20000400000 */
[C---:B------:R-:W-:Y:S01]  /*4b80*/  ISETP.LT.OR P1, PT, R6.reuse, 0x1, !P3 ;  /* 0x000000010600780c */ /* 0x040fe20005f21670 */
[-C--:B------:R-:W-:Y:S01]  /*4b90*/  FMUL R83, R83, R12.reuse ;  /* 0x0000000c53537220 */ /* 0x080fe20000400000 */
[----:B------:R-:W-:Y:S01]  /*4ba0*/  ISETP.LT.OR P2, PT, R6, 0x1, !P0 ;  /* 0x000000010600780c */ /* 0x000fe20004741670 */
[-C--:B------:R-:W-:Y:S01]  /*4bb0*/  FMUL R82, R82, R12.reuse ;  /* 0x0000000c52527220 */ /* 0x080fe20000400000 */
[----:B------:R-:W-:Y:S01]  /*4bc0*/  ISETP.LT.OR P3, PT, R6, 0x9, !P3 ;  /* 0x000000090600780c */ /* 0x000fe20005f61670 */
[-C--:B------:R-:W-:Y:S01]  /*4bd0*/  FMUL R81, R81, R12.reuse ;  /* 0x0000000c51517220 */ /* 0x080fe20000400000 */
[----:B------:R-:W-:Y:S01]  /*4be0*/  F2FP.SATFINITE.E5M2.F32.PACK_AB_MERGE_C R85, RZ, R85, RZ ;  /* 0x00000055ff55723e */ /* 0x000fe200048060ff */
[----:B------:R-:W-:Y:S01]  /*4bf0*/  FMUL R80, R80, R12 ;  /* 0x0000000c50507220 */ /* 0x000fe20000400000 */
[----:B------:R-:W-:Y:S01]  /*4c00*/  F2FP.SATFINITE.E5M2.F32.PACK_AB_MERGE_C R5, RZ, R84, RZ ;  /* 0x00000054ff05723e */ /* 0x000fe200048060ff */
[-C--:B------:R-:W-:Y:S01]  /*4c10*/  FMUL R79, R79, R12.reuse ;  /* 0x0000000c4f4f7220 */ /* 0x080fe20000400000 */
[----:B------:R-:W-:Y:S01]  /*4c20*/  F2FP.SATFINITE.E5M2.F32.PACK_AB_MERGE_C R83, RZ, R83, RZ ;  /* 0x00000053ff53723e */ /* 0x000fe200048060ff */
[-C--:B------:R-:W-:Y:S01]  /*4c30*/  FMUL R78, R78, R12.reuse ;  /* 0x0000000c4e4e7220 */ /* 0x080fe20000400000 */
[----:B------:R-:W-:Y:S01]  /*4c40*/  ISETP.LT.OR P0, PT, R6, 0x9, !P0 ;  /* 0x000000090600780c */ /* 0x000fe20004701670 */
[----:B------:R-:W-:Y:S01]  /*4c50*/  @!P1 STG.E.U8 desc[UR20][R14.64], R85 ;  /* 0x000000550e009986 */ /* 0x000fe2000c101114 */
[C---:B------:R-:W-:Y:S01]  /*4c60*/  ISETP.GE.AND P1, PT, R24.reuse, 0x9, PT ;  /* 0x000000091800780c */ /* 0x040fe20003f26270 */
[-C--:B------:R-:W-:Y:S01]  /*4c70*/  FMUL R77, R77, R12.reuse ;  /* 0x0000000c4d4d7220 */ /* 0x080fe20000400000 */
[----:B------:R-:W-:Y:S01]  /*4c80*/  F2FP.SATFINITE.E5M2.F32.PACK_AB_MERGE_C R81, RZ, R81, RZ ;  /* 0x00000051ff51723e */ /* 0x000fe200048060ff */
[----:B------:R0:W-:Y:S01]  /*4c90*/  @!P2 STG.E.U8 desc[UR20][R14.64+0x1], R5 ;  /* 0x000001050e00a986 */ /* 0x0001e2000c101114 */
[----:B------:R-:W-:Y:S01]  /*4ca0*/  ISETP.GE.AND P2, PT, R24, 0xa, PT ;  /* 0x0000000a1800780c */ /* 0x000fe20003f46270 */
[----:B------:R-:W-:Y:S01]  /*4cb0*/  FMUL R76, R76, R12 ;  /* 0x0000000c4c4c7220 */ /* 0x000fe20000400000 */
[----:B------:R-:W-:Y:S01]  /*4cc0*/  F2FP.SATFINITE.E5M2.F32.PACK_AB_MERGE_C R21, RZ, R80, RZ ;  /* 0x00000050ff15723e */ /* 0x000fe200048060ff */
[----:B------:R-:W-:Y:S01]  /*4cd0*/  @!P3 STG.E.U8 desc[UR20][R16.64], R83 ;  /* 0x000000531000b986 */ /* 0x000fe2000c101114 */
[----:B------:R-:W-:Y:S01]  /*4ce0*/  ISETP.LT.OR P3, PT, R6, 0x1, !P1 ;  /* 0x000000010600780c */ /* 0x000fe20004f61670 */
[-C--:B------:R-:W-:Y:S01]  /*4cf0*/  FMUL R74, R74, R12.reuse ;  /* 0x0000000c4a4a7220 */ /* 0x080fe20000400000 */
[C---:B------:R-:W-:Y:S01]  /*4d00*/  ISETP.LT.OR P5, PT, R6.reuse, 0x1, !P2 ;  /* 0x000000010600780c */ /* 0x040fe200057a1670 */
[-C--:B------:R-:W-:Y:S01]  /*4d10*/  FMUL R75, R75, R12.reuse ;  /* 0x0000000c4b4b7220 */ /* 0x080fe20000400000 */
[----:B------:R-:W-:Y:S01]  /*4d20*/  ISETP.LT.OR P1, PT, R6, 0x9, !P1 ;  /* 0x000000090600780c */ /* 0x000fe20004f21670 */
[-C--:B------:R-:W-:Y:S01]  /*4d30*/  FMUL R73, R73, R12.reuse ;  /* 0x0000000c49497220 */ /* 0x080fe20000400000 */
[----:B------:R-:W-:Y:S01]  /*4d40*/  F2FP.SATFINITE.E5M2.F32.PACK_AB_MERGE_C R79, RZ, R79, RZ ;  /* 0x0000004fff4f723e */ /* 0x000fe200048060ff */
[----:B------:R-:W-:Y:S01]  /*4d50*/  FMUL R72, R72, R12 ;  /* 0x0000000c48487220 */ /* 0x000fe20000400000 */
[----:B0-----:R-:W-:Y:S01]  /*4d60*/  F2FP.SATFINITE.E5M2.F32.PACK_AB_MERGE_C R5, RZ, R82, RZ ;  /* 0x00000052ff05723e */ /* 0x001fe200048060ff */
[-C--:B------:R-:W-:Y:S01]  /*4d70*/  FMUL R70, R70, R12.reuse ;  /* 0x0000000c46467220 */ /* 0x080fe20000400000 */
[----:B------:R-:W-:Y:S01]  /*4d80*/  ISETP.LT.OR P2, PT, R6, 0x9, !P2 ;  /* 0x000000090600780c */ /* 0x000fe20005741670 */
[----:B------:R-:W-:Y:S01]  /*4d90*/  FMUL R71, R71, R12 ;  /* 0x0000000c47477220 */ /* 0x000fe20000400000 */
[----:B------:R-:W-:Y:S01]  /*4da0*/  F2FP.SATFINITE.E5M2.F32.PACK_AB_MERGE_C R25, RZ, R78, RZ ;  /* 0x0000004eff19723e */ /* 0x000fe200048060ff */
[----:B------:R0:W-:Y:S01]  /*4db0*/  @!P0 STG.E.U8 desc[UR20][R16.64+0x1], R5 ;  /* 0x0000010510008986 */ /* 0x0001e2000c101114 */
[C---:B------:R-:W-:Y:S01]  /*4dc0*/  ISETP.GE.AND P0, PT, R24.reuse, 0x11, PT ;  /* 0x000000111800780c */ /* 0x040fe20003f06270 */
[-C--:B------:R-:W-:Y:S01]  /*4dd0*/  FMUL R69, R69, R12.reuse ;  /* 0x0000000c45457220 */ /* 0x080fe20000400000 */
[----:B------:R-:W-:Y:S01]  /*4de0*/  F2FP.SATFINITE.E5M2.F32.PACK_AB_MERGE_C R77, RZ, R77, RZ ;  /* 0x0000004dff4d723e */ /* 0x000fe200048060ff */
[----:B------:R-:W-:Y:S01]  /*4df0*/  @!P3 STG.E.U8 desc[UR20][R14.64+0x8], R81 ;  /* 0x000008510e00b986 */ /* 0x000fe2000c101114 */
[----:B------:R-:W-:Y:S01]  /*4e00*/  ISETP.GE.AND P3, PT, R24, 0x12, PT ;  /* 0x000000121800780c */ /* 0x000fe20003f66270 */
[-C--:B------:R-:W-:Y:S01]  /*4e10*/  FMUL R68, R68, R12.reuse ;  /* 0x0000000c44447220 */ /* 0x080fe20000400000 */
[----:B------:R-:W-:Y:S01]  /*4e20*/  F2FP.SATFINITE.E5M2.F32.PACK_AB_MERGE_C R75, RZ, R75, RZ ;  /* 0x0000004bff4b723e */ /* 0x000fe200048060ff */
[----:B------:R1:W-:Y:S01]  /*4e30*/  @!P5 STG.E.U8 desc[UR20][R14.64+0x9], R21 ;  /* 0x000009150e00d986 */ /* 0x0003e2000c101114 */
[C---:B------:R-:W-:Y:S01]  /*4e40*/  ISETP.LT.OR P5, PT, R6.reuse, 0x1, !P3 ;  /* 0x000000010600780c */ /* 0x040fe20005fa1670 */
[-C--:B------:R-:W-:Y:S01]  /*4e50*/  FMUL R67, R67, R12.reuse ;  /* 0x0000000c43437220 */ /* 0x080fe20000400000 */
[C---:B------:R-:W-:Y:S01]  /*4e60*/  ISETP.LT.OR P3, PT, R6.reuse, 0x9, !P3 ;  /* 0x000000090600780c */ /* 0x040fe20005f61670 */
[----:B------:R-:W-:Y:S01]  /*4e70*/  @!P1 STG.E.U8 desc[UR20][R16.64+0x8], R79 ;  /* 0x0000084f10009986 */ /* 0x000fe2000c101114 */
[----:B------:R-:W-:Y:S01]  /*4e80*/  ISETP.LT.OR P1, PT, R6, 0x1, !P0 ;  /* 0x000000010600780c */ /* 0x000fe20004721670 */
[----:B------:R-:W-:Y:S01]  /*4e90*/  FMUL R66, R66, R12 ;  /* 0x0000000c42427220 */ /* 0x000fe20000400000 */
[----:B0-----:R-:W-:Y:S01]  /*4ea0*/  F2FP.SATFINITE.E5M2.F32.PACK_AB_MERGE_C R5, RZ, R76, RZ ;  /* 0x0000004cff05723e */ /* 0x001fe200048060ff */
[----:B------:R-:W-:Y:S01]  /*4eb0*/  @!P2 STG.E.U8 desc[UR20][R16.64+0x9], R25 ;  /* 0x000009191000a986 */ /* 0x000fe2000c101114 */
[----:B------:R-:W-:Y:S01]  /*4ec0*/  ISETP.GE.AND P2, PT, R24, 0x19, PT ;  /* 0x000000191800780c */ /* 0x000fe20003f46270 */
[-C--:B------:R-:W-:Y:S01]  /*4ed0*/  FMUL R65, R65, R12.reuse ;  /* 0x0000000c41417220 */ /* 0x080fe20000400000 */
[----:B------:R-:W-:Y:S01]  /*4ee0*/  ISETP.LT.OR P0, PT, R6, 0x9, !P0 ;  /* 0x000000090600780c */ /* 0x000fe20004701670 */
[----:B------:R-:W-:Y:S01]  /*4ef0*/  FMUL R64, R64, R12 ;  /* 0x0000000c40407220 */ /* 0x000fe20000400000 */
[----:B------:R-:W-:Y:S01]  /*4f00*/  ISETP.LT.OR P6, PT, R6, 0x1, !P2 ;  /* 0x000000010600780c */ /* 0x000fe200057c1670 */
[----:B------:R0:W-:Y:S01]  /*4f10*/  @!P5 STG.E.U8 desc[UR20][R14.64+0x11], R5 ;  /* 0x000011050e00d986 */ /* 0x0001e2000c101114 */
[----:B-1----:R-:W-:Y:S01]  /*4f20*/  F2FP.SATFINITE.E5M2.F32.PACK_AB_MERGE_C R21, RZ, R74, RZ ;  /* 0x0000004aff15723e */ /* 0x002fe200048060ff */
[-C--:B------:R-:W-:Y:S01]  /*4f30*/  FMUL R62, R62, R12.reuse ;  /* 0x0000000c3e3e7220 */ /* 0x080fe20000400000 */
[----:B------:R-:W-:Y:S01]  /*4f40*/  F2FP.SATFINITE.E5M2.F32.PACK_AB_MERGE_C R73, RZ, R73, RZ ;  /* 0x00000049ff49723e */ /* 0x000fe200048060ff */
[----:B------:R-:W-:Y:S01]  /*4f50*/  @!P1 STG.E.U8 desc[UR20][R14.64+0x10], R77 ;  /* 0x0000104d0e009986 */ /* 0x000fe2000c101114 */
[----:B------:R-:W-:Y:S01]  /*4f60*/  ISETP.GE.AND P1, PT, R24, 0x1a, PT ;  /* 0x0000001a1800780c */ /* 0x000fe20003f26270 */
[-C--:B------:R-:W-:Y:S01]  /*4f70*/  FMUL R63, R63, R12.reuse ;  /* 0x0000000c3f3f7220 */ /* 0x080fe20000400000 */
[C---:B------:R-:W-:Y:S01]  /*4f80*/  ISETP.LT.OR P2, PT, R6.reuse, 0x9, !P2 ;  /* 0x000000090600780c */ /* 0x040fe20005741670 */
[----:B------:R1:W-:Y:S01]  /*4f90*/  @!P3 STG.E.U8 desc[UR20][R16.64+0x11], R21 ;  /* 0x000011151000b986 */ /* 0x0003e2000c101114 */
[C---:B------:R-:W-:Y:S01]  /*4fa0*/  ISETP.LT.OR P5, PT, R6.reuse, 0x1, !P1 ;  /* 0x000000010600780c */ /* 0x040fe20004fa1670 */
[----:B------:R-:W-:Y:S01]  /*4fb0*/  FMUL R61, R61, R12 ;  /* 0x0000000c3d3d7220 */ /* 0x000fe20000400000 */
[----:B------:R-:W-:Y:S01]  /*4fc0*/  ISETP.LT.OR P3, PT, R6, 0x9, !P1 ;  /* 0x000000090600780c */ /* 0x000fe20004f61670 */
[----:B------:R-:W-:Y:S01]  /*4fd0*/  @!P0 STG.E.U8 desc[UR20][R16.64+0x10], R75 ;  /* 0x0000104b10008986 */ /* 0x000fe2000c101114 */
[----:B0-----:R-:W-:Y:S01]  /*4fe0*/  F2FP.SATFINITE.E5M2.F32.PACK_AB_MERGE_C R5, RZ, R72, RZ ;  /* 0x00000048ff05723e */ /* 0x001fe200048060ff */
[-C--:B------:R-:W-:Y:S01]  /*4ff0*/  FMUL R60, R60, R12.reuse ;  /* 0x0000000c3c3c7220 */ /* 0x080fe20000400000 */
[C---:B------:R-:W-:Y:S01]  /*5000*/  ISETP.GE.AND P0, PT, R24.reuse, 0x21, PT ;  /* 0x000000211800780c */ /* 0x040fe20003f06270 */
[----:B------:R-:W-:Y:S01]  /*5010*/  @!P6 STG.E.U8 desc[UR20][R14.64+0x18], R73 ;  /* 0x000018490e00e986 */ /* 0x000fe2000c101114 */
[----:B------:R-:W-:Y:S01]  /*5020*/  ISETP.GE.AND P1, PT, R24, 0x22, PT ;  /* 0x000000221800780c */ /* 0x000fe20003f26270 */
[-C--:B------:R-:W-:Y:S01]  /*5030*/  FMUL R59, R59, R12.reuse ;  /* 0x0000000c3b3b7220 */ /* 0x080fe20000400000 */
[----:B------:R-:W-:Y:S01]  /*5040*/  ISETP.LT.OR P6, PT, R6, 0x1, !P0 ;  /* 0x000000010600780c */ /* 0x000fe200047c1670 */
[----:B------:R-:W-:Y:S01]  /*5050*/  FMUL R58, R58, R12 ;  /* 0x0000000c3a3a7220 */ /* 0x000fe20000400000 */
[----:B-1----:R-:W-:Y:S01]  /*5060*/  F2FP.SATFINITE.E5M2.F32.PACK_AB_MERGE_C R21, RZ, R70, RZ ;  /* 0x00000046ff15723e */ /* 0x002fe200048060ff */
[----:B------:R0:W-:Y:S01]  /*5070*/  @!P5 STG.E.U8 desc[UR20][R14.64+0x19], R5 ;  /* 0x000019050e00d986 */ /* 0x0001e2000c101114 */
[----:B------:R-:W-:Y:S01]  /*5080*/  ISETP.LT.OR P5, PT, R6, 0x1, !P1 ;  /* 0x000000010600780c */ /* 0x000fe20004fa1670 */
[-C--:B------:R-:W-:Y:S01]  /*5090*/  FMUL R57, R57, R12.reuse ;  /* 0x0000000c39397220 */ /* 0x080fe20000400000 */
[----:B------:R-:W-:Y:S01]  /*50a0*/  F2FP.SATFINITE.E5M2.F32.PACK_AB_MERGE_C R71, RZ, R71, RZ ;  /* 0x00000047ff47723e */ /* 0x000fe200048060ff */
[----:B------:R1:W-:Y:S01]  /*50b0*/  @!P3 STG.E.U8 desc[UR20][R16.64+0x19], R21 ;  /* 0x000019151000b986 */ /* 0x0003e2000c101114 */
[----:B------:R-:W-:Y:S01]  /*50c0*/  F2FP.SATFINITE.E5M2.F32.PACK_AB_MERGE_C R69, RZ, R69, RZ ;  /* 0x00000045ff45723e */ /* 0x000fe200048060ff */
[----:B------:R-:W-:Y:S01]  /*50d0*/  FMUL R56, R56, R12 ;  /* 0x0000000c38387220 */ /* 0x000fe20000400000 */
[----:B------:R-:W-:Y:S01]  /*50e0*/  F2FP.SATFINITE.E5M2.F32.PACK_AB_MERGE_C R25, RZ, R68, RZ ;  /* 0x00000044ff19723e */ /* 0x000fe200048060ff */
[----:B------:R-:W-:Y:S01]  /*50f0*/  @!P2 STG.E.U8 desc[UR20][R16.64+0x18], R71 ;  /* 0x000018471000a986 */ /* 0x000fe2000c101114 */
[----:B------:R-:W-:Y:S01]  /*5100*/  ISETP.LT.OR P3, PT, R6, 0x9, !P1 ;  /* 0x000000090600780c */ /* 0x000fe20004f61670 */
[-C--:B------:R-:W-:Y:S01]  /*5110*/  FMUL R23, R23, R12.reuse ;  /* 0x0000000c17177220 */ /* 0x080fe20000400000 */
[----:B------:R-:W-:Y:S01]  /*5120*/  ISETP.GE.AND P2, PT, R24, 0x29, PT ;  /* 0x000000291800780c */ /* 0x000fe20003f46270 */
[----:B------:R-:W-:Y:S01]  /*5130*/  @!P6 STG.E.U8 desc[UR20][R14.64+0x20], R69 ;  /* 0x000020450e00e986 */ /* 0x000fe2000c101114 */
[----:B------:R-:W-:Y:S01]  /*5140*/  ISETP.LT.OR P0, PT, R6, 0x9, !P0 ;  /* 0x000000090600780c */ /* 0x000fe20004701670 */
[----:B------:R-:W-:Y:S01]  /*5150*/  FMUL R22, R22, R12 ;  /* 0x0000000c16167220 */ /* 0x000fe20000400000 */
[----:B------:R-:W-:Y:S01]  /*5160*/  ISETP.GE.AND P1, PT, R24, 0x2a, PT ;  /* 0x0000002a1800780c */ /* 0x000fe20003f26270 */
[----:B------:R-:W-:Y:S01]  /*5170*/  @!P5 STG.E.U8 desc[UR20][R14.64+0x21], R25 ;  /* 0x000021190e00d986 */ /* 0x000fe2000c101114 */
[----:B------:R-:W-:-:S02]  /*5180*/  ISETP.LT.OR P6, PT, R6, 0x1, !P2 ;  /* 0x000000010600780c */ /* 0x000fc400057c1670 */
[C---:B------:R-:W-:Y:S02]  /*5190*/  ISETP.LT.OR P5, PT, R6.reuse, 0x1, !P1 ;  /* 0x000000010600780c */ /* 0x040fe40004fa1670 */
[----:B------:R-:W-:Y:S02]  /*51a0*/  F2FP.SATFINITE.E5M2.F32.PACK_AB_MERGE_C R67, RZ, R67, RZ ;  /* 0x00000043ff43723e */ /* 0x000fe400048060ff */
[----:B0-----:R-:W-:Y:S02]  /*51b0*/  F2FP.SATFINITE.E5M2.F32.PACK_AB_MERGE_C R5, RZ, R66, RZ ;  /* 0x00000042ff05723e */ /* 0x001fe400048060ff */
[----:B------:R-:W-:Y:S01]  /*51c0*/  F2FP.SATFINITE.E5M2.F32.PACK_AB_MERGE_C R65, RZ, R65, RZ ;  /* 0x00000041ff41723e */ /* 0x000fe200048060ff */
[----:B------:R-:W-:Y:S01]  /*51d0*/  @!P0 STG.E.U8 desc[UR20][R16.64+0x20], R67 ;  /* 0x0000204310008986 */ /* 0x000fe2000c101114 */
[----:B-1----:R-:W-:Y:S02]  /*51e0*/  F2FP.SATFINITE.E5M2.F32.PACK_AB_MERGE_C R21, RZ, R64, RZ ;  /* 0x00000040ff15723e */ /* 0x002fe400048060ff */
[C---:B------:R-:W-:Y:S01]  /*51f0*/  ISETP.LT.OR P1, PT, R6.reuse, 0x9, !P1 ;  /* 0x000000090600780c */ /* 0x040fe20004f21670 */
[----:B------:R0:W-:Y:S01]  /*5200*/  @!P3 STG.E.U8 desc[UR20][R16.64+0x21], R5 ;  /* 0x000021051000b986 */ /* 0x0001e2000c101114 */
[----:B------:R-:W-:-:S02]  /*5210*/  ISETP.LT.OR P2, PT, R6, 0x9, !P2 ;  /* 0x000000090600780c */ /* 0x000fc40005741670 */
[C---:B------:R-:W-:Y:S01]  /*5220*/  ISETP.GE.AND P3, PT, R24.reuse, 0x31, PT ;  /* 0x000000311800780c */ /* 0x040fe20003f66270 */
[----:B------:R-:W-:Y:S01]  /*5230*/  @!P6 STG.E.U8 desc[UR20][R14.64+0x28], R65 ;  /* 0x000028410e00e986 */ /* 0x000fe2000c101114 */
[----:B------:R-:W-:Y:S02]  /*5240*/  ISETP.GE.AND P0, PT, R24, 0x32, PT ;  /* 0x000000321800780c */ /* 0x000fe40003f06270 */
[----:B------:R-:W-:Y:S01]  /*5250*/  F2FP.SATFINITE.E5M2.F32.PACK_AB_MERGE_C R63, RZ, R63, RZ ;  /* 0x0000003fff3f723e */ /* 0x000fe200048060ff */
[----:B------:R1:W-:Y:S01]  /*5260*/  @!P5 STG.E.U8 desc[UR20][R14.64+0x29], R21 ;  /* 0x000029150e00d986 */ /* 0x0003e2000c101114 */
[C---:B------:R-:W-:Y:S02]  /*5270*/  ISETP.LT.OR P5, PT, R6.reuse, 0x1, !P3 ;  /* 0x000000010600780c */ /* 0x040fe40005fa1670 */
[----:B------:R-:W-:Y:S02]  /*5280*/  ISETP.LT.OR P6, PT, R6, 0x1, !P0 ;  /* 0x000000010600780c */ /* 0x000fe400047c1670 */
[----:B0-----:R-:W-:Y:S01]  /*5290*/  F2FP.SATFINITE.E5M2.F32.PACK_AB_MERGE_C R5, RZ, R62, RZ ;  /* 0x0000003eff05723e */ /* 0x001fe200048060ff */
[----:B------:R-:W-:Y:S01]  /*52a0*/  @!P2 STG.E.U8 desc[UR20][R16.64+0x28], R63 ;  /* 0x0000283f1000a986 */ /* 0x000fe2000c101114 */
[----:B------:R-:W-:-:S02]  /*52b0*/  F2FP.SATFINITE.E5M2.F32.PACK_AB_MERGE_C R61, RZ, R61, RZ ;  /* 0x0000003dff3d723e */ /* 0x000fc400048060ff */
[----:B------:R-:W-:Y:S01]  /*52c0*/  ISETP.GE.AND P2, PT, R24, 0x3a, PT ;  /* 0x0000003a1800780c */ /* 0x000fe20003f46270 */
[----:B------:R0:W-:Y:S01]  /*52d0*/  @!P1 STG.E.U8 desc[UR20][R16.64+0x29], R5 ;  /* 0x0000290510009986 */ /* 0x0001e2000c101114 */
[----:B------:R-:W-:Y:S02]  /*52e0*/  ISETP.LT.OR P1, PT, R6, 0x9, !P3 ;  /* 0x000000090600780c */ /* 0x000fe40005f21670 */
[----:B-1----:R-:W-:Y:S01]  /*52f0*/  F2FP.SATFINITE.E5M2.F32.PACK_AB_MERGE_C R21, RZ, R60, RZ ;  /* 0x0000003cff15723e */ /* 0x002fe200048060ff */
[----:B------:R-:W-:Y:S01]  /*5300*/  @!P5 STG.E.U8 desc[UR20][R14.64+0x30], R61 ;  /* 0x0000303d0e00d986 */ /* 0x000fe2000c101114 */
[----:B------:R-:W-:Y:S02]  /*5310*/  ISETP.GE.AND P3, PT, R24, 0x39, PT ;  /* 0x000000391800780c */ /* 0x000fe40003f66270 */
[C---:B------:R-:W-:Y:S01]  /*5320*/  ISETP.LT.OR P0, PT, R6.reuse, 0x9, !P0 ;  /* 0x000000090600780c */ /* 0x040fe20004701670 */
[----:B------:R1:W-:Y:S01]  /*5330*/  @!P6 STG.E.U8 desc[UR20][R14.64+0x31], R21 ;  /* 0x000031150e00e986 */ /* 0x0003e2000c101114 */
[----:B------:R-:W-:-:S02]  /*5340*/  ISETP.LT.OR P5, PT, R6, 0x1, !P3 ;  /* 0x000000010600780c */ /* 0x000fc40005fa1670 */
[C---:B------:R-:W-:Y:S02]  /*5350*/  ISETP.LT.OR P6, PT, R6.reuse, 0x1, !P2 ;  /* 0x000000010600780c */ /* 0x040fe400057c1670 */
[C---:B------:R-:W-:Y:S02]  /*5360*/  ISETP.LT.OR P3, PT, R6.reuse, 0x9, !P3 ;  /* 0x000000090600780c */ /* 0x040fe40005f61670 */
[----:B------:R-:W-:Y:S02]  /*5370*/  ISETP.LT.OR P2, PT, R6, 0x9, !P2 ;  /* 0x000000090600780c */ /* 0x000fe40005741670 */
[----:B------:R-:W-:Y:S02]  /*5380*/  F2FP.SATFINITE.E5M2.F32.PACK_AB_MERGE_C R59, RZ, R59, RZ ;  /* 0x0000003bff3b723e */ /* 0x000fe400048060ff */
[----:B0-----:R-:W-:Y:S02]  /*5390*/  F2FP.SATFINITE.E5M2.F32.PACK_AB_MERGE_C R5, RZ, R58, RZ ;  /* 0x0000003aff05723e */ /* 0x001fe400048060ff */
[----:B------:R-:W-:Y:S01]  /*53a0*/  F2FP.SATFINITE.E5M2.F32.PACK_AB_MERGE_C R57, RZ, R57, RZ ;  /* 0x00000039ff39723e */ /* 0x000fe200048060ff */
[----:B------:R0:W-:Y:S01]  /*53b0*/  @!P1 STG.E.U8 desc[UR20][R16.64+0x30], R59 ;  /* 0x0000303b10009986 */ /* 0x0001e2000c101114 */
[----:B-1----:R-:W-:-:S02]  /*53c0*/  F2FP.SATFINITE.E5M2.F32.PACK_AB_MERGE_C R21, RZ, R56, RZ ;  /* 0x00000038ff15723e */ /* 0x002fc400048060ff */
[----:B------:R-:W-:Y:S01]  /*53d0*/  F2FP.SATFINITE.E5M2.F32.PACK_AB_MERGE_C R23, RZ, R23, RZ ;  /* 0x00000017ff17723e */ /* 0x000fe200048060ff */
[----:B------:R0:W-:Y:S01]  /*53e0*/  @!P0 STG.E.U8 desc[UR20][R16.64+0x31], R5 ;  /* 0x0000310510008986 */ /* 0x0001e2000c101114 */
[----:B------:R-:W-:-:S03]  /*53f0*/  F2FP.SATFINITE.E5M2.F32.PACK_AB_MERGE_C R25, RZ, R22, RZ ;  /* 0x00000016ff19723e */ /* 0x000fc600048060ff */
[----:B------:R0:W-:Y:S04]  /*5400*/  @!P5 STG.E.U8 desc[UR20][R14.64+0x38], R57 ;  /* 0x000038390e00d986 */ /* 0x0001e8000c101114 */
[----:B------:R0:W-:Y:S04]  /*5410*/  @!P6 STG.E.U8 desc[UR20][R14.64+0x39], R21 ;  /* 0x000039150e00e986 */ /* 0x0001e8000c101114 */
[----:B------:R0:W-:Y:S04]  /*5420*/  @!P3 STG.E.U8 desc[UR20][R16.64+0x38], R23 ;  /* 0x000038171000b986 */ /* 0x0001e8000c101114 */
[----:B------:R0:W-:Y:S02]  /*5430*/  @!P2 STG.E.U8 desc[UR20][R16.64+0x39], R25 ;  /* 0x000039191000a986 */ /* 0x0001e4000c101114 */
.L_x_102:
[----:B------:R-:W-:Y:S05]  /*5440*/  BSYNC B0 ;  /* 0x0000000000007941 */ /* 0x000fea0003800000 */
.L_x_36:
[C---:B------:R-:W-:Y:S01]  /*5450*/  LEA R2, P0, R8.reuse, R2, 0x1 ;  /* 0x0000000208027211 */ /* 0x040fe200078008ff */
[----:B------:R-:W-:Y:S01]  /*5460*/  ULDC.64 UR6, c[0x0][0x650] ;  /* 0x0001940000067ab9 */ /* 0x000fe20000000a00 */
[----:B-----5:R-:W-:Y:S01]  /*5470*/  IMAD.U32 R4, RZ, RZ, UR16 ;  /* 0x00000010ff047e24 */ /* 0x020fe2000f8e00ff */
[----:B0-----:R-:W-:Y:S01]  /*5480*/  PRMT R14, RZ, 0x7610, R14 ;  /* 0x00007610ff0e7816 */ /* 0x001fe2000000000e */
[----:B------:R-:W-:Y:S01]  /*5490*/  IMAD.MOV.U32 R6, RZ, RZ, -0x1 ;  /* 0xffffffffff067424 */ /* 0x000fe200078e00ff */
[----:B------:R-:W-:Y:S01]  /*54a0*/  LEA.HI.X R3, R8, R3, R0, 0x1, P0 ;  /* 0x0000000308037211 */ /* 0x000fe200000f0c00 */
[----:B------:R0:W-:Y:S01]  /*54b0*/  SYNCS.ARRIVE.TRANS64.A1T0 RZ, [R4+UR24], RZ ;  /* 0x000000ff04ff79a7 */ /* 0x0001e20008100018 */
[----:B------:R-:W-:Y:S01]  /*54c0*/  ISETP.GE.U32.AND P0, PT, R2, UR6, PT ;  /* 0x0000000602007c0c */ /* 0x000fe2000bf06070 */
[----:B------:R-:W-:-:S03]  /*54d0*/  IMAD.MOV.U32 R5, RZ, RZ, -0x1 ;  /* 0xffffffffff057424 */ /* 0x000fc600078e00ff */
[----:B------:R-:W-:Y:S01]  /*54e0*/  ISETP.GE.U32.AND.EX P0, PT, R3, UR7, PT, P0 ;  /* 0x0000000703007c0c */ /* 0x000fe2000bf06100 */
[----:B0-----:R-:W-:-:S12]  /*54f0*/  IMAD.MOV.U32 R4, RZ, RZ, -0x1 ;  /* 0xffffffffff047424 */ /* 0x001fd800078e00ff */
[----:B------:R-:W-:Y:S05]  /*5500*/  @P0 BRA `(.L_x_103) ;  /* 0x0000000400600947 */ /* 0x000fea0003800000 */
[----:B------:R-:W0:Y:S01]  /*5510*/  S2R R26, SR_CTAID.X ;  /* 0x00000000001a7919 */ /* 0x000e220000002500 */
[----:B--234-:R-:W2:Y:S01]  /*5520*/  LDC.64 R20, c[0x0][0x628] ;  /* 0x00018a00ff147b82 */ /* 0x01cea20000000a00 */
[----:B------:R-:W-:Y:S01]  /*5530*/  ULDC UR6, c[0x0][0x150] ;  /* 0x0000540000067ab9 */ /* 0x000fe20000000800 */
[----:B-1----:R-:W-:Y:S01]  /*5540*/  IMAD.MOV.U32 R16, RZ, RZ, R2 ;  /* 0x000000ffff107224 */ /* 0x002fe200078e0002 */
[----:B------:R-:W1:Y:S01]  /*5550*/  S2R R28, SR_CTAID.Y ;  /* 0x00000000001c7919 */ /* 0x000e620000002600 */
[----:B------:R-:W-:-:S04]  /*5560*/  IMAD.MOV.U32 R17, RZ, RZ, R3 ;  /* 0x000000ffff117224 */ /* 0x000fc800078e0003 */
[----:B------:R-:W3:Y:S08]  /*5570*/  LDC R29, c[0x0][0x144] ;  /* 0x00005100ff1d7b82 */ /* 0x000ef00000000800 */
[----:B------:R-:W4:Y:S08]  /*5580*/  LDC R6, c[0x0][0x630] ;  /* 0x00018c00ff067b82 */ /* 0x000f300000000800 */
[----:B------:R-:W1:Y:S01]  /*5590*/  LDC.64 R24, c[0x0][0x620] ;  /* 0x00018800ff187b82 */ /* 0x000e620000000a00 */
[----:B--2---:R-:W-:-:S04]  /*55a0*/  ISETP.NE.U32.AND P0, PT, R20, RZ, PT ;  /* 0x000000ff1400720c */ /* 0x004fc80003f05070 */
[----:B------:R-:W-:Y:S02]  /*55b0*/  ISETP.NE.AND.EX P0, PT, R21, RZ, PT, P0 ;  /* 0x000000ff1500720c */ /* 0x000fe40003f05300 */
[----:B0-----:R-:W-:-:S05]  /*55c0*/  I2FP.F32.U32 R4, R26 ;  /* 0x0000001a00047245 */ /* 0x001fca0000201000 */
[----:B------:R-:W-:-:S04]  /*55d0*/  FMUL R4, R4, UR6 ;  /* 0x0000000604047c20 */ /* 0x000fc80008400000 */
[----:B------:R0:W2:Y:S02]  /*55e0*/  F2I.U32.TRUNC.NTZ R27, R4 ;  /* 0x00000004001b7305 */ /* 0x0000a4000020f000 */
[----:B---34-:R-:W-:Y:S05]  /*55f0*/  @!P0 BRA `(.L_x_104) ;  /* 0x0000000000288947 */ /* 0x018fea0003800000 */
[----:B------:R-:W3:Y:S02]  /*5600*/  LDC R5, c[0x0][0x634] ;  /* 0x00018d00ff057b82 */ /* 0x000ee40000000800 */
[----:B---3--:R-:W-:-:S05]  /*5610*/  IADD3 R17, P0, R2, R5, RZ ;  /* 0x0000000502117210 */ /* 0x008fca0007f1e0ff */
[----:B------:R-:W-:-:S04]  /*5620*/  IMAD.X R23, RZ, RZ, R3, P0 ;  /* 0x000000ffff177224 */ /* 0x000fc800000e0603 */
[----:B0-----:R-:W-:-:S04]  /*5630*/  IMAD.WIDE.U32 R4, R23, R20, RZ ;  /* 0x0000001417047225 */ /* 0x001fc800078e00ff */
[----:B------:R-:W-:-:S04]  /*5640*/  IMAD.WIDE.U32 R14, P0, R17, R21, R4 ;  /* 0x00000015110e7225 */ /* 0x000fc80007800004 */
[----:B------:R-:W-:-:S04]  /*5650*/  IMAD.WIDE.U32 R4, R17, R20, RZ ;  /* 0x0000001411047225 */ /* 0x000fc800078e00ff */
[----:B------:R-:W-:Y:S01]  /*5660*/  IMAD.X R17, RZ, RZ, RZ, P0 ;  /* 0x000000ffff117224 */ /* 0x000fe200000e06ff */
[----:B------:R-:W-:Y:S01]  /*5670*/  IADD3 RZ, P0, R5, R14, RZ ;  /* 0x0000000e05ff7210 */ /* 0x000fe20007f1e0ff */
[----:B------:R-:W-:-:S04]  /*5680*/  IMAD.MOV.U32 R16, RZ, RZ, R15 ;  /* 0x000000ffff107224 */ /* 0x000fc800078e000f */
[----:B------:R-:W-:-:S08]  /*5690*/  IMAD.WIDE.U32.X R16, R23, R21, R16, P0 ;  /* 0x0000001517107225 */ /* 0x000fd000000e0410 */
.L_x_104:
[-CC-:B------:R-:W-:Y:S01]  /*56a0*/  SHF.R.U64 R22, R16, R6.reuse, R17.reuse ;  /* 0x0000000610167219 */ /* 0x180fe20000001211 */
[----:B------:R-:W3:Y:S01]  /*56b0*/  LDC.64 R32, c[0x0][0x640] ;  /* 0x00019000ff207b82 */ /* 0x000ee20000000a00 */
[----:B0-----:R-:W-:Y:S01]  /*56c0*/  SHF.R.U32.HI R4, RZ, R6, R17 ;  /* 0x00000006ff047219 */ /* 0x001fe20000011611 */
[----:B--2---:R-:W-:Y:S01]  /*56d0*/  IMAD.MOV R27, RZ, RZ, -R27 ;  /* 0x000000ffff1b7224 */ /* 0x004fe200078e0a1b */
[----:B------:R-:W-:Y:S01]  /*56e0*/  IADD3 R15, P0, RZ, -R22, RZ ;  /* 0x80000016ff0f7210 */ /* 0x000fe20007f1e0ff */
[----:B------:R-:W-:Y:S01]  /*56f0*/  ULDC UR6, c[0x0][0x154] ;  /* 0x0000550000067ab9 */ /* 0x000fe20000000800 */
[----:B------:R-:W-:Y:S02]  /*5700*/  IMAD.MOV.U32 R17, RZ, RZ, 0x1 ;  /* 0x00000001ff117424 */ /* 0x000fe400078e00ff */
[----:B------:R-:W-:Y:S01]  /*5710*/  IMAD R27, R29, R27, R26 ;  /* 0x0000001b1d1b7224 */ /* 0x000fe200078e021a */
[----:B------:R-:W0:Y:S01]  /*5720*/  LDC R14, c[0x0][0x618] ;  /* 0x00018600ff0e7b82 */ /* 0x000e220000000800 */
[----:B------:R-:W-:-:S04]  /*5730*/  IMAD.X R5, RZ, RZ, ~R4, P0 ;  /* 0x000000ffff057224 */ /* 0x000fc800000e0e04 */
[-C--:B-1----:R-:W-:Y:S02]  /*5740*/  IMAD R6, R5, R24.reuse, RZ ;  /* 0x0000001805067224 */ /* 0x082fe400078e02ff */
[C---:B------:R-:W-:Y:S01]  /*5750*/  IMAD.WIDE.U32 R4, R15.reuse, R24, R2 ;  /* 0x000000180f047225 */ /* 0x040fe200078e0002 */
[----:B------:R-:W1:Y:S03]  /*5760*/  LDC R16, c[0x0][0x608] ;  /* 0x00018200ff107b82 */ /* 0x000e660000000800 */
[----:B------:R-:W-:Y:S01]  /*5770*/  IMAD R15, R15, R25, R6 ;  /* 0x000000190f0f7224 */ /* 0x000fe200078e0206 */
[----:B------:R-:W-:-:S03]  /*5780*/  I2FP.F32.U32 R6, R28 ;  /* 0x0000001c00067245 */ /* 0x000fc60000201000 */
[----:B------:R-:W-:Y:S01]  /*5790*/  IMAD.IADD R5, R5, 0x1, R15 ;  /* 0x0000000105057824 */ /* 0x000fe200078e020f */
[----:B------:R-:W2:Y:S01]  /*57a0*/  LDC R30, c[0x0][0x658] ;  /* 0x00019600ff1e7b82 */ /* 0x000ea20000000800 */
[----:B---3--:R-:W-:Y:S01]  /*57b0*/  ISETP.NE.U32.AND P0, PT, R32, RZ, PT ;  /* 0x000000ff2000720c */ /* 0x008fe20003f05070 */
[----:B------:R-:W-:-:S03]  /*57c0*/  IMAD.MOV.U32 R15, RZ, RZ, -0x1 ;  /* 0xffffffffff0f7424 */ /* 0x000fc600078e00ff */
[----:B------:R-:W-:-:S03]  /*57d0*/  ISETP.NE.AND.EX P0, PT, R33, RZ, PT, P0 ;  /* 0x000000ff2100720c */ /* 0x000fc60003f05300 */
[----:B------:R-:W3:Y:S01]  /*57e0*/  LDC R25, c[0x0][0x148] ;  /* 0x00005200ff197b82 */ /* 0x000ee20000000800 */
[-CC-:B0-----:R-:W-:Y:S02]  /*57f0*/  SHF.R.U64 R20, R4, R14.reuse, R5.reuse ;  /* 0x0000000e04147219 */ /* 0x181fe40000001205 */
[----:B------:R-:W-:Y:S01]  /*5800*/  SHF.R.U32.HI R5, RZ, R14, R5 ;  /* 0x0000000eff057219 */ /* 0x000fe20000011605 */
[----:B------:R-:W-:-:S04]  /*5810*/  FMUL R14, R6, UR6 ;  /* 0x00000006060e7c20 */ /* 0x000fc80008400000 */
[----:B------:R-:W0:Y:S01]  /*5820*/  LDC R26, c[0x0][0x600] ;  /* 0x00018000ff1a7b82 */ /* 0x000e220000000800 */
[----:B------:R4:W0:Y:S01]  /*5830*/  F2I.U32.TRUNC.NTZ R23, R14 ;  /* 0x0000000e00177305 */ /* 0x000822000020f000 */
[-CC-:B-1----:R-:W-:Y:S02]  /*5840*/  SHF.R.U64 R6, R20, R16.reuse, R5.reuse ;  /* 0x0000001014067219 */ /* 0x182fe40000001205 */
[----:B------:R-:W-:-:S04]  /*5850*/  SHF.R.U32.HI R5, RZ, R16, R5 ;  /* 0x00000010ff057219 */ /* 0x000fc80000011605 */
[----:B------:R-:W1:Y:S01]  /*5860*/  LDC R31, c[0x0][0x648] ;  /* 0x00019200ff1f7b82 */ /* 0x000e620000000800 */
[-CC-:B--2---:R-:W-:Y:S02]  /*5870*/  SHF.R.U64 R24, R6, R30.reuse, R5.reuse ;  /* 0x0000001e06187219 */ /* 0x184fe40000001205 */
[-C--:B------:R-:W-:Y:S02]  /*5880*/  SHF.L.U32 R15, R15, R30.reuse, RZ ;  /* 0x0000001e0f0f7219 */ /* 0x080fe400000006ff */
[-C--:B------:R-:W-:Y:S01]  /*5890*/  SHF.R.U32.HI R5, RZ, R30.reuse, R5 ;  /* 0x0000001eff057219 */ /* 0x080fe20000011605 */
[----:B------:R-:W-:Y:S01]  /*58a0*/  IMAD.MOV.U32 R4, RZ, RZ, R24 ;  /* 0x000000ffff047224 */ /* 0x000fe200078e0018 */
[----:B------:R-:W-:Y:S01]  /*58b0*/  SHF.L.U32 R30, R17, R30, RZ ;  /* 0x0000001e111e7219 */ /* 0x000fe200000006ff */
[----:B------:R-:W2:Y:S01]  /*58c0*/  LDC R34, c[0x0][0x638] ;  /* 0x00018e00ff227b82 */ /* 0x000ea20000000800 */
[----:B------:R-:W-:-:S07]  /*58d0*/  LOP3.LUT R29, RZ, R15, RZ, 0x33, !PT ;  /* 0x0000000fff1d7212 */ /* 0x000fce00078e33ff */
[----:B------:R-:W0:Y:S01]  /*58e0*/  LDC R35, c[0x0][0x610] ;  /* 0x00018400ff237b82 */ /* 0x000e220000000800 */
        /* <DEDUP_REMOVED lines=11> */
.L_x_105:
[----:B-1----:R-:W-:Y:S01]  /*59a0*/  SHF.R.U64 R4, R4, R31, R5 ;  /* 0x0000001f04047219 */ /* 0x002fe20000001205 */
[----:B0-----:R-:W-:Y:S01]  /*59b0*/  VIADD R17, R26, 0xffffffff ;  /* 0xffffffff1a117836 */ /* 0x001fe20000000000 */
[----:B------:R-:W-:Y:S01]  /*59c0*/  LOP3.LUT R15, R6, R29, RZ, 0xc0, !PT ;  /* 0x0000001d060f7212 */ /* 0x000fe200078ec0ff */
[----:B------:R-:W-:Y:S02]  /*59d0*/  IMAD.MOV R23, RZ, RZ, -R23 ;  /* 0x000000ffff177224 */ /* 0x000fe400078e0a17 */
[----:B------:R-:W-:Y:S02]  /*59e0*/  IMAD.MOV R5, RZ, RZ, -R4 ;  /* 0x000000ffff057224 */ /* 0x000fe400078e0a04 */
[----:B------:R-:W-:Y:S01]  /*59f0*/  IMAD R6, R30, R4, R15 ;  /* 0x000000041e067224 */ /* 0x000fe200078e020f */
[----:B------:R-:W-:Y:S01]  /*5a00*/  LOP3.LUT R15, R20, R17, RZ, 0xc0, !PT ;  /* 0x00000011140f7212 */ /* 0x000fe200078ec0ff */
[----:B---3--:R-:W-:Y:S02]  /*5a10*/  @P4 IMAD R27, R25, R23, R28 ;  /* 0x00000017191b4224 */ /* 0x008fe400078e021c */
[----:B--2---:R-:W-:-:S02]  /*5a20*/  IMAD R4, R5, R34, R24 ;  /* 0x0000002205047224 */ /* 0x004fc400078e0218 */
[----:B------:R-:W-:Y:S02]  /*5a30*/  IMAD R6, R6, R35, R27 ;  /* 0x0000002306067224 */ /* 0x000fe400078e021b */
[----:B------:R-:W-:Y:S02]  /*5a40*/  IMAD R5, R4, R26, R15 ;  /* 0x0000001a04057224 */ /* 0x000fe400078e020f */
[----:B------:R-:W-:-:S03]  /*5a50*/  IMAD.MOV.U32 R14, RZ, RZ, 0x1 ;  /* 0x00000001ff0e7424 */ /* 0x000fc600078e00ff */
[----:B------:R-:W-:Y:S02]  /*5a60*/  SEL R4, R5, R6, !P4 ;  /* 0x0000000605047207 */ /* 0x000fe40006000000 */
[----:B------:R-:W-:Y:S01]  /*5a70*/  SEL R6, R6, R5, !P4 ;  /* 0x0000000506067207 */ /* 0x000fe20006000000 */
[----:B------:R-:W-:-:S07]  /*5a80*/  IMAD.MOV.U32 R5, RZ, RZ, R22 ;  /* 0x000000ffff057224 */ /* 0x000fce00078e0016 */
.L_x_103:
[----:B------:R-:W-:Y:S02]  /*5a90*/  LOP3.LUT P0, RZ, R14, 0xff, RZ, 0xc0, !PT ;  /* 0x000000ff0eff7812 */ /* 0x000fe4000780c0ff */
[----:B------:R-:W-:-:S11]  /*5aa0*/  LOP3.LUT R87, R87, 0x1, RZ, 0x3c, !PT ;  /* 0x0000000157577812 */ /* 0x000fd600078e3cff */
[----:B------:R-:W-:Y:S05]  /*5ab0*/  @P0 BRA `(.L_x_106) ;  /* 0xffffffc000140947 */ /* 0x000fea000383ffff */
[----:B------:R-:W-:Y:S05]  /*5ac0*/  EXIT ;  /* 0x000000000000794d */ /* 0x000fea0003800000 */
.L_x_14:
[----:B------:R-:W-:-:S08]  /*5ad0*/  ISETP.NE.AND P0, PT, R20, RZ, PT ;  /* 0x000000ff1400720c */ /* 0x000fd00003f05270 */
[----:B-----5:R-:W0:-:S00]  /*5ae0*/  USETMAXREG.DEALLOC.CTAPOOL 0x28 ;  /* 0x00000028000079c8 */ /* 0x020e0000080e0500 */
[----:B------:R-:W-:Y:S05]  /*5af0*/  @P0 EXIT ;  /* 0x000000000000094d */ /* 0x000fea0003800000 */
[----:B0-----:R-:W-:Y:S01]  /*5b00*/  LOP3.LUT P0, RZ, R16, 0xff, RZ, 0xc0, !PT ;  /* 0x000000ff10ff7812 */ /* 0x001fe2000780c0ff */
[----:B------:R-:W-:Y:S02]  /*5b10*/  IMAD.MOV.U32 R13, RZ, RZ, 0x1 ;  /* 0x00000001ff0d7424 */ /* 0x000fe400078e00ff */
[----:B------:R-:W-:-:S10]  /*5b20*/  IMAD.MOV.U32 R12, RZ, RZ, RZ ;  /* 0x000000ffff0c7224 */ /* 0x000fd400078e00ff */
[----:B------:R-:W-:Y:S05]  /*5b30*/  @!P0 BRA `(.L_x_107) ;  /* 0x0000000c00008947 */ /* 0x000fea0003800000 */
[----:B------:R-:W-:Y:S01]  /*5b40*/  LOP3.LUT P0, RZ, R11, 0x1f, RZ, 0xc0, !PT ;  /* 0x0000001f0bff7812 */ /* 0x000fe2000780c0ff */
[----:B------:R-:W-:Y:S01]  /*5b50*/  ULDC UR5, c[0x0][0x658] ;  /* 0x0001960000057ab9 */ /* 0x000fe20000000800 */
[----:B------:R-:W-:Y:S01]  /*5b60*/  UMOV UR6, 0xffffffff ;  /* 0xffffffff00067882 */ /* 0x000fe20000000000 */
[----:B------:R-:W-:Y:S01]  /*5b70*/  BSSY B0, `(.L_x_107) ;  /* 0x00000bc000007945 */ /* 0x000fe20003800000 */
[----:B------:R-:W-:Y:S01]  /*5b80*/  USHF.L.U32 UR6, UR6, UR5, URZ ;  /* 0x0000000506067299 */ /* 0x000fe2000800063f */
[C---:B------:R-:W-:Y:S01]  /*5b90*/  ISETP.NE.AND P2, PT, R10.reuse, RZ, PT ;  /* 0x000000ff0a00720c */ /* 0x040fe20003f45270 */
[----:B------:R-:W-:Y:S01]  /*5ba0*/  IMAD.MOV.U32 R15, RZ, RZ, 0x1 ;  /* 0x00000001ff0f7424 */ /* 0x000fe200078e00ff */
[----:B------:R-:W-:Y:S01]  /*5bb0*/  ISETP.NE.OR P0, PT, R10, RZ, !P0 ;  /* 0x000000ff0a00720c */ /* 0x000fe20004705670 */
[----:B------:R-:W-:Y:S01]  /*5bc0*/  IMAD.MOV.U32 R13, RZ, RZ, 0x1 ;  /* 0x00000001ff0d7424 */ /* 0x000fe200078e00ff */
[----:B------:R-:W-:Y:S01]  /*5bd0*/  LOP3.LUT R14, R7, 0x2, RZ, 0xfc, !PT ;  /* 0x00000002070e7812 */ /* 0x000fe200078efcff */
[----:B------:R-:W-:Y:S01]  /*5be0*/  IMAD.MOV.U32 R12, RZ, RZ, RZ ;  /* 0x000000ffff0c7224 */ /* 0x000fe200078e00ff */
[----:B------:R-:W-:Y:S01]  /*5bf0*/  ULDC UR4, c[0x0][0x600] ;  /* 0x0001800000047ab9 */ /* 0x000fe20000000800 */
[----:B------:R-:W-:Y:S01]  /*5c00*/  UMOV UR7, 0x1 ;  /* 0x0000000100077882 */ /* 0x000fe20000000000 */
[----:B------:R-:W-:-:S02]  /*5c10*/  UIADD3 UR22, UR13, 0x1, URZ ;  /* 0x000000010d167890 */ /* 0x000fc4000fffe03f */
[----:B------:R-:W-:Y:S02]  /*5c20*/  UIADD3 UR16, UR4, -0x1, URZ ;  /* 0xffffffff04107890 */ /* 0x000fe4000fffe03f */
[----:B------:R-:W-:Y:S02]  /*5c30*/  USHF.L.U32 UR18, UR7, UR5, URZ ;  /* 0x0000000507127299 */ /* 0x000fe4000800063f */
[----:B------:R-:W-:Y:S01]  /*5c40*/  ULOP3.LUT UR17, URZ, UR6, URZ, 0x33, !UPT ;  /* 0x000000063f117292 */ /* 0x000fe2000f8e333f */
[----:B------:R-:W-:-:S11]  /*5c50*/  ULDC.64 UR20, c[0x0][0x198] ;  /* 0x0000660000147ab9 */ /* 0x000fd60000000a00 */
.L_x_119:
[----:B------:R-:W-:-:S03]  /*5c60*/  UMOV UR4, 0xffffffff ;  /* 0xffffffff00047882 */ /* 0x000fc60000000000 */
[----:B------:R-:W-:Y:S05]  /*5c70*/  BRA.DIV UR4, `(.L_x_108) ;  /* 0x0000002e04207947 */ /* 0x000fea000b800000 */
[----:B------:R-:W-:-:S13]  /*5c80*/  ELECT P1, URZ, PT ;  /* 0x00000000003f782f */ /* 0x000fda0003820000 */
.L_x_184:
[----:B------:R-:W0:Y:S01]  /*5c90*/  LDC R10, c[0x0][0x28c] ;  /* 0x0000a300ff0a7b82 */ /* 0x000e220000000800 */
[----:B------:R-:W-:Y:S01]  /*5ca0*/  BSSY B1, `(.L_x_109) ;  /* 0x0000035000017945 */ /* 0x000fe20003800000 */
[----:B0-----:R-:W-:-:S13]  /*5cb0*/  ISETP.LT.OR P1, PT, R10, 0x1, !P1 ;  /* 0x000000010a00780c */ /* 0x001fda0004f21670 */
[----:B------:R-:W-:Y:S05]  /*5cc0*/  @P1 BRA `(.L_x_110) ;  /* 0x0000000000c81947 */ /* 0x000fea0003800000 */
[----:B------:R-:W-:Y:S02]  /*5cd0*/  IMAD.SHL.U32 R16, R4, 0x40, RZ ;  /* 0x0000004004107824 */ /* 0x000fe400078e00ff */
[----:B------:R-:W-:Y:S02]  /*5ce0*/  IMAD.SHL.U32 R17, R6, 0x40, RZ ;  /* 0x0000004006117824 */ /* 0x000fe400078e00ff */
[----:B------:R-:W-:Y:S02]  /*5cf0*/  IMAD.MOV.U32 R18, RZ, RZ, RZ ;  /* 0x000000ffff127224 */ /* 0x000fe400078e00ff */
[----:B------:R-:W-:Y:S02]  /*5d00*/  IMAD.U32 R20, RZ, RZ, UR22 ;  /* 0x00000016ff147e24 */ /* 0x000fe4000f8e00ff */
[----:B------:R-:W-:Y:S02]  /*5d10*/  IMAD.MOV.U32 R4, RZ, RZ, R13 ;  /* 0x000000ffff047224 */ /* 0x000fe400078e000d */
[----:B------:R-:W-:-:S07]  /*5d20*/  IMAD.MOV.U32 R6, RZ, RZ, R12 ;  /* 0x000000ffff067224 */ /* 0x000fce00078e000c */
.L_x_114:
[----:B------:R-:W0:Y:S01]  /*5d30*/  S2R R11, SR_CgaCtaId ;  /* 0x00000000000b7919 */ /* 0x000e220000008800 */
[----:B------:R-:W-:-:S04]  /*5d40*/  MOV R10, 0x400 ;  /* 0x00000400000a7802 */ /* 0x000fc80000000f00 */
[----:B0-----:R-:W-:Y:S02]  /*5d50*/  LEA R21, R11, R10, 0x18 ;  /* 0x0000000a0b157211 */ /* 0x001fe400078ec0ff */
[----:B------:R-:W-:Y:S01]  /*5d60*/  SHF.L.U32 R10, R4, 0x1f, RZ ;  /* 0x0000001f040a7819 */ /* 0x000fe200000006ff */
[----:B------:R-:W0:Y:S02]  /*5d70*/  @!P2 LDC R11, c[0x0][0x500] ;  /* 0x00014000ff0bab82 */ /* 0x000e240000000800 */
[----:B------:R-:W-:-:S04]  /*5d80*/  IMAD R19, R6, 0x8, R21 ;  /* 0x0000000806137824 */ /* 0x000fc800078e0215 */
[----:B------:R-:W1:Y:S02]  /*5d90*/  SYNCS.PHASECHK.TRANS64.TRYWAIT P1, [R19+URZ+0x1c0], R10 ;  /* 0x0001c00a130075a7 */ /* 0x000e64000802017f */
[----:B-1----:R-:W-:Y:S05]  /*5da0*/  @!P1 BRA `(.L_x_111) ;  /* 0x0000002800f49947 */ /* 0x002fea0003800000 */
.L_x_185:
[----:B-1----:R-:W-:Y:S01]  /*5db0*/  PRMT R10, R14, 0x9910, RZ ;  /* 0x000099100e0a7816 */ /* 0x002fe200000000ff */
[----:B0-----:R0:W-:Y:S03]  /*5dc0*/  @!P2 SYNCS.ARRIVE.TRANS64 RZ, [R19+URZ], R11 ;  /* 0x0000000b13ffa9a7 */ /* 0x0011e6000800003f */
[----:B------:R-:W-:-:S13]  /*5dd0*/  ISETP.NE.AND P1, PT, R10, 0x2, PT ;  /* 0x000000020a00780c */ /* 0x000fda0003f25270 */
[----:B0-----:R-:W-:Y:S05]  /*5de0*/  @P1 BRA `(.L_x_112) ;  /* 0x0000000000041947 */ /* 0x001fea0003800000 */
[----:B------:R-:W-:Y:S01]  /*5df0*/  BPT.TRAP 0x1 ;  /* 0x000000040000795c */ /* 0x000fe20000300000 */
.L_x_112:
[----:B------:R-:W-:Y:S05]  /*5e00*/  @P0 BRA `(.L_x_113) ;  /* 0x0000000000040947 */ /* 0x000fea0003800000 */
[----:B------:R-:W-:Y:S01]  /*5e10*/  BPT.TRAP 0x1 ;  /* 0x000000040000795c */ /* 0x000fe20000300000 */
.L_x_113:
[----:B------:R-:W-:Y:S01]  /*5e20*/  IMAD R21, R6, 0x800, R21 ;  /* 0x0000080006157824 */ /* 0x000fe200078e0215 */
[----:B------:R-:W-:Y:S01]  /*5e30*/  R2UR UR9, R19 ;  /* 0x00000000130972ca */ /* 0x000fe200000e0000 */
[----:B------:R-:W-:Y:S01]  /*5e40*/  VIADD R20, R20, 0xffffffff ;  /* 0xffffffff14147836 */ /* 0x000fe20000000000 */
[----:B------:R-:W-:Y:S01]  /*5e50*/  UIADD3 UR4, UP0, UR20, 0xf0, URZ ;  /* 0x000000f014047890 */ /* 0x000fe2000ff1e03f */
[----:B------:R-:W-:Y:S01]  /*5e60*/  R2UR UR11, R17 ;  /* 0x00000000110b72ca */ /* 0x000fe200000e0000 */
[----:B------:R-:W-:Y:S01]  /*5e70*/  UIADD3 UR24, UP1, UR20, 0x1f0, URZ ;  /* 0x000001f014187890 */ /* 0x000fe2000ff3e03f */
[----:B------:R-:W-:Y:S01]  /*5e80*/  R2UR UR8, R21 ;  /* 0x00000000150872ca */ /* 0x000fe200000e0000 */
[----:B------:R-:W-:Y:S01]  /*5e90*/  UIADD3.X UR5, URZ, UR21, URZ, UP0, !UPT ;  /* 0x000000153f057290 */ /* 0x000fe200087fe43f */
[----:B------:R-:W-:Y:S01]  /*5ea0*/  R2UR UR10, R18 ;  /* 0x00000000120a72ca */ /* 0x000fe200000e0000 */
[----:B------:R-:W-:Y:S01]  /*5eb0*/  VIADD R6, R6, 0x1 ;  /* 0x0000000106067836 */ /* 0x000fe20000000000 */
[----:B------:R-:W-:Y:S01]  /*5ec0*/  R2UR UR12, R5 ;  /* 0x00000000050c72ca */ /* 0x000fe200000e0000 */
[----:B------:R-:W-:Y:S01]  /*5ed0*/  UIADD3.X UR25, URZ, UR21, URZ, UP1, !UPT ;  /* 0x000000153f197290 */ /* 0x000fe20008ffe43f */
[----:B------:R-:W-:Y:S01]  /*5ee0*/  R2UR UR19, R16 ;  /* 0x00000000101372ca */ /* 0x000fe200000e0000 */
[----:B------:R-:W-:Y:S01]  /*5ef0*/  UMOV UR6, 0x0 ;  /* 0x0000000000067882 */ /* 0x000fe20000000000 */
[----:B------:R-:W-:Y:S01]  /*5f00*/  ISETP.GT.AND P3, PT, R20, 0x1, PT ;  /* 0x000000011400780c */ /* 0x000fe20003f64270 */
[----:B------:R-:W-:Y:S01]  /*5f10*/  UMOV UR7, 0x10000000 ;  /* 0x1000000000077882 */ /* 0x000fe20000000000 */
[----:B------:R-:W-:Y:S01]  /*5f20*/  ISETP.NE.AND P1, PT, R6, 0x38, PT ;  /* 0x000000380600780c */ /* 0x000fe20003f25270 */
[----:B------:R-:W-:-:S02]  /*5f30*/  VIADD R18, R18, 0x20 ;  /* 0x0000002012127836 */ /* 0x000fc40000000000 */
[----:B------:R-:W-:Y:S01]  /*5f40*/  UIADD3 UR14, UR8, 0x480, URZ ;  /* 0x00000480080e7890 */ /* 0x000fe2000fffe03f */
[----:B------:R-:W-:Y:S01]  /*5f50*/  SEL R11, RZ, 0x1, P1 ;  /* 0x00000001ff0b7807 */ /* 0x000fe20000800000 */
[----:B------:R-:W-:Y:S01]  /*5f60*/  UIADD3 UR15, UR8, 0x1c480, URZ ;  /* 0x0001c480080f7890 */ /* 0x000fe2000fffe03f */
[----:B------:R-:W-:Y:S02]  /*5f70*/  SEL R6, R6, RZ, P1 ;  /* 0x000000ff06067207 */ /* 0x000fe40000800000 */
[----:B------:R-:W-:Y:S02]  /*5f80*/  LOP3.LUT R4, R4, R11, RZ, 0x3c, !PT ;  /* 0x0000000b04047212 */ /* 0x000fe400078e3cff */
[----:B------:R-:W-:Y:S02]  /*5f90*/  UMOV UR8, UR14 ;  /* 0x0000000e00087c82 */ /* 0x000fe40008000000 */
[----:B------:R0:W-:Y:S02]  /*5fa0*/  UTMALDG.3D [UR8], [UR4], desc[UR6] ;  /* 0x00000608040075b4 */ /* 0x0001e40008011000 */
[----:B0-----:R-:W-:Y:S01]  /*5fb0*/  UMOV UR8, UR15 ;  /* 0x0000000f00087c82 */ /* 0x001fe20008000000 */
[----:B------:R-:W-:-:S02]  /*5fc0*/  UMOV UR11, UR19 ;  /* 0x00000013000b7c82 */ /* 0x000fc40008000000 */
[----:B------:R0:W-:Y:S02]  /*5fd0*/  UTMALDG.3D [UR8], [UR24], desc[UR6] ;  /* 0x00000608180075b4 */ /* 0x0001e40008011000 */
[----:B0-----:R-:W-:Y:S05]  /*5fe0*/  @P3 BRA `(.L_x_114) ;  /* 0xfffffffc00503947 */ /* 0x001fea000383ffff */
.L_x_110:
[----:B------:R-:W-:Y:S05]  /*5ff0*/  BSYNC B1 ;  /* 0x0000000000017941 */ /* 0x000fea0003800000 */
.L_x_109:
[----:B------:R-:W-:Y:S01]  /*6000*/  LOP3.LUT P5, RZ, R15, 0xff, RZ, 0xc0, !PT ;  /* 0x000000ff0fff7812 */ /* 0x000fe200078ac0ff */
[----:B------:R-:W-:Y:S01]  /*6010*/  VIADD R11, R12, UR13 ;  /* 0x0000000d0c0b7c36 */ /* 0x000fe20008000000 */
[----:B------:R-:W-:Y:S01]  /*6020*/  ULDC.64 UR4, c[0x0][0x650] ;  /* 0x0001940000047ab9 */ /* 0x000fe20000000a00 */
[----:B------:R-:W-:Y:S01]  /*6030*/  IMAD.U32 R6, RZ, RZ, UR13 ;  /* 0x0000000dff067e24 */ /* 0x000fe2000f8e00ff */
[----:B------:R-:W-:Y:S01]  /*6040*/  UISETP.GE.U32.AND UP0, UPT, UR13, 0x38, UPT ;  /* 0x000000380d00788c */ /* 0x000fe2000bf06070 */
[----:B------:R-:W-:Y:S01]  /*6050*/  BSSY B1, `(.L_x_115) ;  /* 0x000006b000017945 */ /* 0x000fe20003800000 */
[----:B------:R-:W-:Y:S02]  /*6060*/  ISETP.GT.U32.AND P1, PT, R11, 0x37, PT ;  /* 0x000000370b00780c */ /* 0x000fe40003f24070 */
[----:B------:R-:W-:Y:S02]  /*6070*/  PRMT R10, RZ, 0x7610, R10 ;  /* 0x00007610ff0a7816 */ /* 0x000fe4000000000a */
[----:B------:R-:W-:-:S02]  /*6080*/  ISETP.LT.U32.AND P1, PT, R6, 0x38, P1 ;  /* 0x000000380600780c */ /* 0x000fc40000f21070 */
[----:B------:R-:W-:Y:S01]  /*6090*/  PLOP3.LUT P3, PT, PT, PT, UP0, 0x80, 0x0 ;  /* 0x000000000000781c */ /* 0x000fe20003f6f008 */
[----:B------:R-:W0:Y:S01]  /*60a0*/  @P5 S2R R5, SR_CgaCtaId ;  /* 0x0000000000055919 */ /* 0x000e220000008800 */
[----:B------:R-:W-:Y:S02]  /*60b0*/  @P5 MOV R4, 0x400 ;  /* 0x0000040000045802 */ /* 0x000fe40000000f00 */
[----:B------:R-:W-:Y:S02]  /*60c0*/  SEL R6, RZ, 0x1, !P1 ;  /* 0x00000001ff067807 */ /* 0x000fe40004800000 */
[----:B------:R-:W-:Y:S02]  /*60d0*/  PRMT R15, RZ, 0x7610, R15 ;  /* 0x00007610ff0f7816 */ /* 0x000fe4000000000f */
[----:B------:R-:W-:Y:S01]  /*60e0*/  LOP3.LUT R13, R13, R6, RZ, 0x3c, !PT ;  /* 0x000000060d0d7212 */ /* 0x000fe200078e3cff */
[----:B------:R-:W-:Y:S01]  /*60f0*/  IMAD.MOV.U32 R6, RZ, RZ, -0x1 ;  /* 0xffffffffff067424 */ /* 0x000fe200078e00ff */
[----:B0-----:R-:W-:-:S04]  /*6100*/  @P5 LEA R4, R5, R4, 0x18 ;  /* 0x0000000405045211 */ /* 0x001fc800078ec0ff */
[----:B------:R0:W-:Y:S01]  /*6110*/  @P5 SYNCS.ARRIVE.TRANS64.A1T0 RZ, [R4+URZ+0x3b8], RZ ;  /* 0x0003b8ff04ff59a7 */ /* 0x0001e2000810003f */
[----:B------:R-:W-:-:S04]  /*6120*/  IADD3 R2, P5, R2, R8, RZ ;  /* 0x0000000802027210 */ /* 0x000fc80007fbe0ff */
[----:B------:R-:W-:Y:S01]  /*6130*/  ISETP.GE.U32.AND P1, PT, R2, UR4, PT ;  /* 0x0000000402007c0c */ /* 0x000fe2000bf26070 */
[----:B------:R-:W-:Y:S01]  /*6140*/  IMAD.X R3, R3, 0x1, R0, P5 ;  /* 0x0000000103037824 */ /* 0x000fe200028e0600 */
[----:B0-----:R-:W-:-:S04]  /*6150*/  SHF.R.U32.HI R4, RZ, 0x3, R11 ;  /* 0x00000003ff047819 */ /* 0x001fc8000001160b */
[----:B------:R-:W-:Y:S01]  /*6160*/  ISETP.GE.U32.AND.EX P1, PT, R3, UR5, PT, P1 ;  /* 0x0000000503007c0c */ /* 0x000fe2000bf26110 */
[----:B------:R-:W-:-:S04]  /*6170*/  IMAD.WIDE.U32 R4, R4, 0x24924925, RZ ;  /* 0x2492492504047825 */ /* 0x000fc800078e00ff */
[----:B------:R-:W-:Y:S01]  /*6180*/  IMAD R12, R5, -0x38, R11 ;  /* 0xffffffc8050c7824 */ /* 0x000fe200078e020b */
[----:B------:R-:W-:Y:S01]  /*6190*/  @P3 LOP3.LUT R13, R13, 0x1, R5, 0x78, !PT ;  /* 0x000000010d0d3812 */ /* 0x000fe200078e7805 */
[----:B------:R-:W-:Y:S02]  /*61a0*/  IMAD.MOV.U32 R4, RZ, RZ, -0x1 ;  /* 0xffffffffff047424 */ /* 0x000fe400078e00ff */
[----:B------:R-:W-:-:S04]  /*61b0*/  IMAD.MOV.U32 R5, RZ, RZ, -0x1 ;  /* 0xffffffffff057424 */ /* 0x000fc800078e00ff */
[----:B------:R-:W-:Y:S05]  /*61c0*/  @P1 BRA `(.L_x_116) ;  /* 0x00000004004c1947 */ /* 0x000fea0003800000 */
[----:B------:R-:W0:Y:S01]  /*61d0*/  S2R R17, SR_CTAID.X ;  /* 0x0000000000117919 */ /* 0x000e220000002500 */
[----:B------:R-:W-:Y:S01]  /*61e0*/  ULDC.64 UR4, c[0x0][0x628] ;  /* 0x00018a0000047ab9 */ /* 0x000fe20000000a00 */
[----:B------:R-:W1:Y:S01]  /*61f0*/  LDC R18, c[0x0][0x144] ;  /* 0x00005100ff127b82 */ /* 0x000e620000000800 */
[----:B------:R-:W-:Y:S01]  /*6200*/  ISETP.NE.U32.AND P1, PT, RZ, UR4, PT ;  /* 0x00000004ff007c0c */ /* 0x000fe2000bf25070 */
[----:B------:R-:W2:Y:S01]  /*6210*/  S2R R6, SR_CTAID.Y ;  /* 0x0000000000067919 */ /* 0x000ea20000002600 */
[----:B------:R-:W-:Y:S01]  /*6220*/  ULDC UR6, c[0x0][0x150] ;  /* 0x0000540000067ab9 */ /* 0x000fe20000000800 */
[----:B------:R-:W-:Y:S01]  /*6230*/  ULDC UR7, c[0x0][0x630] ;  /* 0x00018c0000077ab9 */ /* 0x000fe20000000800 */
[----:B------:R-:W-:Y:S01]  /*6240*/  ISETP.NE.AND.EX P1, PT, RZ, UR5, PT, P1 ;  /* 0x00000005ff007c0c */ /* 0x000fe2000bf25310 */
[----:B------:R-:W-:Y:S01]  /*6250*/  IMAD.MOV.U32 R4, RZ, RZ, R2 ;  /* 0x000000ffff047224 */ /* 0x000fe200078e0002 */
[----:B0-----:R-:W-:-:S05]  /*6260*/  I2FP.F32.U32 R5, R17 ;  /* 0x0000001100057245 */ /* 0x001fca0000201000 */
[----:B------:R-:W-:Y:S01]  /*6270*/  FMUL R20, R5, UR6 ;  /* 0x0000000605147c20 */ /* 0x000fe20008400000 */
[----:B------:R-:W-:-:S05]  /*6280*/  IMAD.MOV.U32 R5, RZ, RZ, R3 ;  /* 0x000000ffff057224 */ /* 0x000fca00078e0003 */
[----:B--2---:R-:W-:Y:S05]  /*6290*/  @!P1 BRA `(.L_x_117) ;  /* 0x0000000000289947 */ /* 0x004fea0003800000 */
[----:B------:R-:W-:Y:S02]  /*62a0*/  ULDC UR6, c[0x0][0x634] ;  /* 0x00018d0000067ab9 */ /* 0x000fe40000000800 */
[----:B------:R-:W-:-:S05]  /*62b0*/  IADD3 R5, P1, R2, UR6, RZ ;  /* 0x0000000602057c10 */ /* 0x000fca000ff3e0ff */
[----:B------:R-:W-:-:S04]  /*62c0*/  IMAD.X R19, RZ, RZ, R3, P1 ;  /* 0x000000ffff137224 */ /* 0x000fc800008e0603 */
[----:B------:R-:W-:-:S04]  /*62d0*/  IMAD.WIDE.U32 R10, R19, UR4, RZ ;  /* 0x00000004130a7c25 */ /* 0x000fc8000f8e00ff */
[----:B------:R-:W-:-:S04]  /*62e0*/  IMAD.WIDE.U32 R10, P1, R5, UR5, R10 ;  /* 0x00000005050a7c25 */ /* 0x000fc8000f82000a */
[----:B------:R-:W-:-:S04]  /*62f0*/  IMAD.WIDE.U32 R4, R5, UR4, RZ ;  /* 0x0000000405047c25 */ /* 0x000fc8000f8e00ff */
[----:B------:R-:W-:Y:S01]  /*6300*/  IMAD.MOV.U32 R4, RZ, RZ, R11 ;  /* 0x000000ffff047224 */ /* 0x000fe200078e000b */
[----:B------:R-:W-:Y:S01]  /*6310*/  IADD3 RZ, P3, R5, R10, RZ ;  /* 0x0000000a05ff7210 */ /* 0x000fe20007f7e0ff */
[----:B------:R-:W-:-:S04]  /*6320*/  IMAD.X R5, RZ, RZ, RZ, P1 ;  /* 0x000000ffff057224 */ /* 0x000fc800008e06ff */
[----:B------:R-:W-:-:S08]  /*6330*/  IMAD.WIDE.U32.X R4, R19, UR5, R4, P3 ;  /* 0x0000000513047c25 */ /* 0x000fd000098e0404 */
.L_x_117:
[--C-:B------:R-:W-:Y:S01]  /*6340*/  SHF.R.U64 R16, R4, UR7, R5.reuse ;  /* 0x0000000704107c19 */ /* 0x100fe20008001205 */
[----:B------:R-:W0:Y:S01]  /*6350*/  F2I.U32.TRUNC.NTZ R20, R20 ;  /* 0x0000001400147305 */ /* 0x000e22000020f000 */
[----:B------:R-:W-:Y:S01]  /*6360*/  SHF.R.U32.HI R4, RZ, UR7, R5 ;  /* 0x00000007ff047c19 */ /* 0x000fe20008011605 */
[----:B------:R-:W-:Y:S01]  /*6370*/  ULDC.64 UR4, c[0x0][0x620] ;  /* 0x0001880000047ab9 */ /* 0x000fe20000000a00 */
[----:B------:R-:W-:Y:S01]  /*6380*/  IADD3 R11, P1, RZ, -R16, RZ ;  /* 0x80000010ff0b7210 */ /* 0x000fe20007f3e0ff */
[----:B------:R-:W-:Y:S01]  /*6390*/  ULDC.64 UR6, c[0x0][0x640] ;  /* 0x0001900000067ab9 */ /* 0x000fe20000000a00 */
[----:B------:R-:W2:Y:S03]  /*63a0*/  LDC R21, c[0x0][0x148] ;  /* 0x00005200ff157b82 */ /* 0x000ea60000000800 */
[----:B------:R-:W-:Y:S01]  /*63b0*/  IMAD.X R4, RZ, RZ, ~R4, P1 ;  /* 0x000000ffff047224 */ /* 0x000fe200008e0e04 */
[----:B------:R-:W-:-:S03]  /*63c0*/  ISETP.NE.U32.AND P1, PT, RZ, UR6, PT ;  /* 0x00000006ff007c0c */ /* 0x000fc6000bf25070 */
[----:B------:R-:W-:Y:S01]  /*63d0*/  IMAD R10, R4, UR4, RZ ;  /* 0x00000004040a7c24 */ /* 0x000fe2000f8e02ff */
[----:B------:R-:W-:Y:S01]  /*63e0*/  ISETP.NE.AND.EX P1, PT, RZ, UR7, PT, P1 ;  /* 0x00000007ff007c0c */ /* 0x000fe2000bf25310 */
[----:B------:R-:W-:Y:S01]  /*63f0*/  IMAD.WIDE.U32 R4, R11, UR4, R2 ;  /* 0x000000040b047c25 */ /* 0x000fe2000f8e0002 */
[----:B------:R-:W-:-:S03]  /*6400*/  ULDC UR4, c[0x0][0x618] ;  /* 0x0001860000047ab9 */ /* 0x000fc60000000800 */
[----:B------:R-:W-:Y:S01]  /*6410*/  IMAD R11, R11, UR5, R10 ;  /* 0x000000050b0b7c24 */ /* 0x000fe2000f8e020a */
[----:B------:R-:W-:Y:S01]  /*6420*/  ULDC UR5, c[0x0][0x154] ;  /* 0x0000550000057ab9 */ /* 0x000fe20000000800 */
[----:B0-----:R-:W-:Y:S02]  /*6430*/  IMAD.MOV R10, RZ, RZ, -R20 ;  /* 0x000000ffff0a7224 */ /* 0x001fe400078e0a14 */
[----:B------:R-:W-:Y:S02]  /*6440*/  IMAD.IADD R5, R5, 0x1, R11 ;  /* 0x0000000105057824 */ /* 0x000fe400078e020b */
[----:B-1----:R-:W-:Y:S01]  /*6450*/  IMAD R17, R18, R10, R17 ;  /* 0x0000000a12117224 */ /* 0x002fe200078e0211 */
[----:B------:R-:W-:Y:S02]  /*6460*/  I2FP.F32.U32 R10, R6 ;  /* 0x00000006000a7245 */ /* 0x000fe40000201000 */
[--C-:B------:R-:W-:Y:S02]  /*6470*/  SHF.R.U64 R18, R4, UR4, R5.reuse ;  /* 0x0000000404127c19 */ /* 0x100fe40008001205 */
[----:B------:R-:W-:Y:S01]  /*6480*/  SHF.R.U32.HI R5, RZ, UR4, R5 ;  /* 0x00000004ff057c19 */ /* 0x000fe20008011605 */
[----:B------:R-:W-:Y:S01]  /*6490*/  FMUL R10, R10, UR5 ;  /* 0x000000050a0a7c20 */ /* 0x000fe20008400000 */
[----:B------:R-:W-:-:S02]  /*64a0*/  ULDC UR4, c[0x0][0x608] ;  /* 0x0001820000047ab9 */ /* 0x000fc40000000800 */
[--C-:B------:R-:W-:Y:S01]  /*64b0*/  SHF.R.U64 R20, R18, UR4, R5.reuse ;  /* 0x0000000412147c19 */ /* 0x100fe20008001205 */
[----:B------:R0:W1:Y:S01]  /*64c0*/  F2I.U32.TRUNC.NTZ R22, R10 ;  /* 0x0000000a00167305 */ /* 0x000062000020f000 */
[----:B------:R-:W-:Y:S01]  /*64d0*/  SHF.R.U32.HI R5, RZ, UR4, R5 ;  /* 0x00000004ff057c19 */ /* 0x000fe20008011605 */
[----:B------:R-:W-:-:S03]  /*64e0*/  ULDC UR4, c[0x0][0x658] ;  /* 0x0001960000047ab9 */ /* 0x000fc60000000800 */
[--C-:B------:R-:W-:Y:S02]  /*64f0*/  SHF.R.U64 R19, R20, UR4, R5.reuse ;  /* 0x0000000414137c19 */ /* 0x100fe40008001205 */
[----:B------:R-:W-:-:S03]  /*6500*/  SHF.R.U32.HI R23, RZ, UR4, R5 ;  /* 0x00000004ff177c19 */ /* 0x000fc60008011605 */
[----:B------:R-:W-:Y:S02]  /*6510*/  IMAD.MOV.U32 R4, RZ, RZ, R19 ;  /* 0x000000ffff047224 */ /* 0x000fe400078e0013 */
[----:B------:R-:W-:Y:S01]  /*6520*/  IMAD.MOV.U32 R5, RZ, RZ, R23 ;  /* 0x000000ffff057224 */ /* 0x000fe200078e0017 */
[----:B0-----:R-:W-:Y:S06]  /*6530*/  @!P1 BRA `(.L_x_118) ;  /* 0x0000000000289947 */ /* 0x001fec0003800000 */
        /* <DEDUP_REMOVED lines=10> */
.L_x_118:
[----:B------:R-:W-:Y:S01]  /*65e0*/  ULDC UR4, c[0x0][0x648] ;  /* 0x0001920000047ab9 */ /* 0x000fe20000000800 */
[----:B-1----:R-:W-:Y:S01]  /*65f0*/  IMAD.MOV R22, RZ, RZ, -R22 ;  /* 0x000000ffff167224 */ /* 0x002fe200078e0a16 */
[----:B------:R-:W-:Y:S01]  /*6600*/  SHF.R.U64 R5, R4, UR4, R5 ;  /* 0x0000000404057c19 */ /* 0x000fe20008001205 */
[----:B------:R-:W-:Y:S01]  /*6610*/  ULDC UR4, c[0x0][0x638] ;  /* 0x00018e0000047ab9 */ /* 0x000fe20000000800 */
[----:B------:R-:W-:Y:S01]  /*6620*/  LOP3.LUT R4, R20, UR17, RZ, 0xc0, !PT ;  /* 0x0000001114047c12 */ /* 0x000fe2000f8ec0ff */
[----:B--2---:R-:W-:Y:S01]  /*6630*/  @P4 IMAD R17, R21, R22, R6 ;  /* 0x0000001615114224 */ /* 0x004fe200078e0206 */
[----:B------:R-:W-:Y:S01]  /*6640*/  LOP3.LUT R18, R18, UR16, RZ, 0xc0, !PT ;  /* 0x0000001012127c12 */ /* 0x000fe2000f8ec0ff */
[----:B------:R-:W-:Y:S01]  /*6650*/  IMAD.MOV R6, RZ, RZ, -R5 ;  /* 0x000000ffff067224 */ /* 0x000fe200078e0a05 */
[----:B------:R-:W-:Y:S01]  /*6660*/  ULDC UR5, c[0x0][0x610] ;  /* 0x0001840000057ab9 */ /* 0x000fe20000000800 */
[----:B------:R-:W-:Y:S02]  /*6670*/  IMAD R4, R5, UR18, R4 ;  /* 0x0000001205047c24 */ /* 0x000fe4000f8e0204 */
[----:B------:R-:W-:Y:S01]  /*6680*/  IMAD R19, R6, UR4, R19 ;  /* 0x0000000406137c24 */ /* 0x000fe2000f8e0213 */
[----:B------:R-:W-:Y:S01]  /*6690*/  ULDC UR4, c[0x0][0x600] ;  /* 0x0001800000047ab9 */ /* 0x000fe20000000800 */
[----:B------:R-:W-:-:S02]  /*66a0*/  IMAD R17, R4, UR5, R17 ;  /* 0x0000000504117c24 */ /* 0x000fc4000f8e0211 */
[----:B------:R-:W-:Y:S02]  /*66b0*/  IMAD R6, R19, UR4, R18 ;  /* 0x0000000413067c24 */ /* 0x000fe4000f8e0212 */
[----:B------:R-:W-:Y:S02]  /*66c0*/  IMAD.MOV.U32 R10, RZ, RZ, 0x1 ;  /* 0x00000001ff0a7424 */ /* 0x000fe400078e00ff */
[----:B------:R-:W-:Y:S01]  /*66d0*/  IMAD.MOV.U32 R5, RZ, RZ, R16 ;  /* 0x000000ffff057224 */ /* 0x000fe200078e0010 */
[----:B------:R-:W-:Y:S02]  /*66e0*/  SEL R4, R6, R17, !P4 ;  /* 0x0000001106047207 */ /* 0x000fe40006000000 */
[----:B------:R-:W-:-:S07]  /*66f0*/  SEL R6, R17, R6, !P4 ;  /* 0x0000000611067207 */ /* 0x000fce0006000000 */
.L_x_116:
[----:B------:R-:W-:Y:S05]  /*6700*/  BSYNC B1 ;  /* 0x0000000000017941 */ /* 0x000fea0003800000 */
.L_x_115:
[----:B------:R-:W-:-:S13]  /*6710*/  LOP3.LUT P1, RZ, R10, 0xff, RZ, 0xc0, !PT ;  /* 0x000000ff0aff7812 */ /* 0x000fda000782c0ff */
[----:B------:R-:W-:Y:S05]  /*6720*/  @P1 BRA `(.L_x_119) ;  /* 0xfffffff4004c1947 */ /* 0x000fea000383ffff */
[----:B------:R-:W-:Y:S05]  /*6730*/  BSYNC B0 ;  /* 0x0000000000007941 */ /* 0x000fea0003800000 */
.L_x_107:
[----:B------:R-:W-:-:S03]  /*6740*/  UMOV UR4, 0xffffffff ;  /* 0xffffffff00047882 */ /* 0x000fc60000000000 */
[----:B------:R-:W-:Y:S05]  /*6750*/  BRA.DIV UR4, `(.L_x_120) ;  /* 0x00000022049c7947 */ /* 0x000fea000b800000 */
[----:B------:R-:W-:-:S13]  /*6760*/  ELECT P0, URZ, PT ;  /* 0x00000000003f782f */ /* 0x000fda0003800000 */
.L_x_188:
[----:B------:R-:W-:Y:S04]  /*6770*/  BSSY B0, `(.L_x_121) ;  /* 0x00001ff000007945 */ /* 0x000fe80003800000 */
[----:B------:R-:W-:Y:S05]  /*6780*/  @!P0 BRA `(.L_x_122) ;  /* 0x0000001c00f48947 */ /* 0x000fea0003800000 */
[----:B------:R-:W-:-:S04]  /*6790*/  LOP3.LUT R7, R7, 0x2, RZ, 0xfc, !PT ;  /* 0x0000000207077812 */ /* 0x000fc800078efcff */
[----:B------:R-:W-:-:S13]  /*67a0*/  ISETP.NE.AND P0, PT, R7, 0x3, PT ;  /* 0x000000030700780c */ /* 0x000fda0003f05270 */
[----:B------:R-:W-:Y:S05]  /*67b0*/  @!P0 BRA `(.L_x_123) ;  /* 0x0000000000048947 */ /* 0x000fea0003800000 */
[----:B------:R-:W-:Y:S01]  /*67c0*/  BPT.TRAP 0x1 ;  /* 0x000000040000795c */ /* 0x000fe20000300000 */
.L_x_123:
[----:B------:R-:W0:Y:S01]  /*67d0*/  S2R R3, SR_CgaCtaId ;  /* 0x0000000000037919 */ /* 0x000e220000008800 */
[----:B------:R-:W-:Y:S02]  /*67e0*/  MOV R0, 0x400 ;  /* 0x0000040000007802 */ /* 0x000fe40000000f00 */
[----:B------:R-:W-:Y:S02]  /*67f0*/  SHF.L.U32 R2, R13, 0x1f, RZ ;  /* 0x0000001f0d027819 */ /* 0x000fe400000006ff */
[----:B0-----:R-:W-:-:S05]  /*6800*/  LEA R3, R3, R0, 0x18 ;  /* 0x0000000003037211 */ /* 0x001fca00078ec0ff */
[----:B------:R-:W-:-:S04]  /*6810*/  VIADD R3, R3, 0x1c0 ;  /* 0x000001c003037836 */ /* 0x000fc80000000000 */
[C---:B------:R-:W-:Y:S02]  /*6820*/  IMAD R5, R12.reuse, 0x8, R3 ;  /* 0x000000080c057824 */ /* 0x040fe400078e0203 */
[----:B------:R-:W-:Y:S02]  /*6830*/  VIADD R12, R12, 0x1 ;  /* 0x000000010c0c7836 */ /* 0x000fe40000000000 */
[----:B------:R-:W0:Y:S03]  /*6840*/  SYNCS.PHASECHK.TRANS64.TRYWAIT P0, [R5+URZ], R2 ;  /* 0x00000002050075a7 */ /* 0x000e26000800017f */
[----:B------:R-:W-:-:S04]  /*6850*/  ISETP.NE.AND P1, PT, R12, 0x38, PT ;  /* 0x000000380c00780c */ /* 0x000fc80003f25270 */
[----:B------:R-:W-:Y:S02]  /*6860*/  SEL R0, RZ, 0x1, P1 ;  /* 0x00000001ff007807 */ /* 0x000fe40000800000 */
[----:B------:R-:W-:Y:S02]  /*6870*/  SEL R12, R12, RZ, P1 ;  /* 0x000000ff0c0c7207 */ /* 0x000fe40000800000 */
[----:B------:R-:W-:-:S03]  /*6880*/  LOP3.LUT R13, R13, R0, RZ, 0x3c, !PT ;  /* 0x000000000d0d7212 */ /* 0x000fc600078e3cff */
[----:B------:R-:W-:Y:S01]  /*6890*/  IMAD R7, R12, 0x8, R3 ;  /* 0x000000080c077824 */ /* 0x000fe200078e0203 */
[----:B------:R-:W-:Y:S01]  /*68a0*/  SHF.L.U32 R4, R13, 0x1f, RZ ;  /* 0x0000001f0d047819 */ /* 0x000fe200000006ff */
[----:B0-----:R-:W-:Y:S06]  /*68b0*/  @!P0 BRA `(.L_x_124) ;  /* 0x0000002000688947 */ /* 0x001fec0003800000 */
.L_x_189:
[----:B------:R-:W1:Y:S01]  /*68c0*/  SYNCS.PHASECHK.TRANS64.TRYWAIT P0, [R7+URZ], R4 ;  /* 0x00000004070075a7 */ /* 0x000e62000800017f */
[----:B------:R-:W-:-:S05]  /*68d0*/  VIADD R0, R12, 0x1 ;  /* 0x000000010c007836 */ /* 0x000fca0000000000 */
[----:B------:R-:W-:-:S04]  /*68e0*/  ISETP.NE.AND P1, PT, R0, 0x38, PT ;  /* 0x000000380000780c */ /* 0x000fc80003f25270 */
[----:B0-----:R-:W-:Y:S02]  /*68f0*/  SEL R2, RZ, 0x1, P1 ;  /* 0x00000001ff027807 */ /* 0x001fe40000800000 */
[----:B------:R-:W-:Y:S02]  /*6900*/  SEL R0, R0, RZ, P1 ;  /* 0x000000ff00007207 */ /* 0x000fe40000800000 */
[----:B------:R-:W-:-:S03]  /*6910*/  LOP3.LUT R13, R13, R2, RZ, 0x3c, !PT ;  /* 0x000000020d0d7212 */ /* 0x000fc600078e3cff */
[----:B------:R-:W-:Y:S01]  /*6920*/  IMAD R6, R0, 0x8, R3 ;  /* 0x0000000800067824 */ /* 0x000fe200078e0203 */
[----:B------:R-:W-:Y:S01]  /*6930*/  SHF.L.U32 R5, R13, 0x1f, RZ ;  /* 0x0000001f0d057819 */ /* 0x000fe200000006ff */
[----:B-1----:R-:W-:Y:S06]  /*6940*/  @!P0 BRA `(.L_x_125) ;  /* 0x0000002000588947 */ /* 0x002fec0003800000 */
.L_x_190:
[----:B------:R-:W1:Y:S01]  /*6950*/  SYNCS.PHASECHK.TRANS64.TRYWAIT P0, [R6+URZ], R5 ;  /* 0x00000005060075a7 */ /* 0x000e62000800017f */
[----:B------:R-:W-:-:S05]  /*6960*/  VIADD R0, R0, 0x1 ;  /* 0x0000000100007836 */ /* 0x000fca0000000000 */
[----:B------:R-:W-:-:S04]  /*6970*/  ISETP.NE.AND P1, PT, R0, 0x38, PT ;  /* 0x000000380000780c */ /* 0x000fc80003f25270 */
[----:B------:R-:W-:Y:S02]  /*6980*/  SEL R2, RZ, 0x1, P1 ;  /* 0x00000001ff027807 */ /* 0x000fe40000800000 */
[----:B------:R-:W-:Y:S02]  /*6990*/  SEL R0, R0, RZ, P1 ;  /* 0x000000ff00007207 */ /* 0x000fe40000800000 */
[----:B------:R-:W-:-:S03]  /*69a0*/  LOP3.LUT R13, R13, R2, RZ, 0x3c, !PT ;  /* 0x000000020d0d7212 */ /* 0x000fc600078e3cff */
[----:B0-----:R-:W-:Y:S01]  /*69b0*/  IMAD R7, R0, 0x8, R3 ;  /* 0x0000000800077824 */ /* 0x001fe200078e0203 */
[----:B------:R-:W-:Y:S01]  /*69c0*/  SHF.L.U32 R4, R13, 0x1f, RZ ;  /* 0x0000001f0d047819 */ /* 0x000fe200000006ff */
[----:B-1----:R-:W-:Y:S06]  /*69d0*/  @!P0 BRA `(.L_x_126) ;  /* 0x0000002000488947 */ /* 0x002fec0003800000 */
.L_x_191:
        /* <DEDUP_REMOVED lines=9> */
.L_x_192:
        /* <DEDUP_REMOVED lines=9> */
.L_x_193:
        /* <DEDUP_REMOVED lines=9> */
.L_x_194:
        /* <DEDUP_REMOVED lines=9> */
.L_x_195:
        /* <DEDUP_REMOVED lines=9> */
.L_x_196:
        /* <DEDUP_REMOVED lines=9> */
.L_x_197:
        /* <DEDUP_REMOVED lines=9> */
.L_x_198:
        /* <DEDUP_REMOVED lines=9> */
.L_x_199:
        /* <DEDUP_REMOVED lines=9> */
.L_x_200:
        /* <DEDUP_REMOVED lines=9> */
.L_x_201:
        /* <DEDUP_REMOVED lines=9> */
.L_x_202:
        /* <DEDUP_REMOVED lines=9> */
.L_x_203:
        /* <DEDUP_REMOVED lines=9> */
.L_x_204:
        /* <DEDUP_REMOVED lines=9> */
.L_x_205:
        /* <DEDUP_REMOVED lines=9> */
.L_x_206:
        /* <DEDUP_REMOVED lines=9> */
.L_x_207:
        /* <DEDUP_REMOVED lines=9> */
.L_x_208:
        /* <DEDUP_REMOVED lines=9> */
.L_x_209:
        /* <DEDUP_REMOVED lines=9> */
.L_x_210:
        /* <DEDUP_REMOVED lines=9> */
.L_x_211:
        /* <DEDUP_REMOVED lines=9> */
.L_x_212:
        /* <DEDUP_REMOVED lines=9> */
.L_x_213:
        /* <DEDUP_REMOVED lines=9> */
.L_x_214:
        /* <DEDUP_REMOVED lines=9> */
.L_x_215:
        /* <DEDUP_REMOVED lines=9> */
.L_x_216:
        /* <DEDUP_REMOVED lines=9> */
.L_x_217:
        /* <DEDUP_REMOVED lines=9> */
.L_x_218:
        /* <DEDUP_REMOVED lines=9> */
.L_x_219:
        /* <DEDUP_REMOVED lines=9> */
.L_x_220:
        /* <DEDUP_REMOVED lines=9> */
.L_x_221:
        /* <DEDUP_REMOVED lines=9> */
.L_x_222:
        /* <DEDUP_REMOVED lines=9> */
.L_x_223:
        /* <DEDUP_REMOVED lines=9> */
.L_x_224:
        /* <DEDUP_REMOVED lines=9> */
.L_x_225:
        /* <DEDUP_REMOVED lines=9> */
.L_x_226:
        /* <DEDUP_REMOVED lines=9> */
.L_x_227:
        /* <DEDUP_REMOVED lines=9> */
.L_x_228:
        /* <DEDUP_REMOVED lines=9> */
.L_x_229:
        /* <DEDUP_REMOVED lines=9> */
.L_x_230:
        /* <DEDUP_REMOVED lines=9> */
.L_x_231:
        /* <DEDUP_REMOVED lines=9> */
.L_x_232:
        /* <DEDUP_REMOVED lines=9> */
.L_x_233:
        /* <DEDUP_REMOVED lines=9> */
.L_x_234:
        /* <DEDUP_REMOVED lines=9> */
.L_x_235:
        /* <DEDUP_REMOVED lines=9> */
.L_x_236:
        /* <DEDUP_REMOVED lines=9> */
.L_x_237:
        /* <DEDUP_REMOVED lines=9> */
.L_x_238:
        /* <DEDUP_REMOVED lines=9> */
.L_x_239:
        /* <DEDUP_REMOVED lines=9> */
.L_x_240:
        /* <DEDUP_REMOVED lines=9> */
.L_x_241:
        /* <DEDUP_REMOVED lines=9> */
.L_x_242:
[----:B------:R-:W1:Y:S01]  /*8690*/  SYNCS.PHASECHK.TRANS64.TRYWAIT P0, [R6+URZ], R5 ;  /* 0x00000005060075a7 */ /* 0x000e62000800017f */
[----:B------:R-:W-:-:S05]  /*86a0*/  VIADD R0, R0, 0x1 ;  /* 0x0000000100007836 */ /* 0x000fca0000000000 */
[----:B------:R-:W-:-:S04]  /*86b0*/  ISETP.NE.AND P1, PT, R0, 0x38, PT ;  /* 0x000000380000780c */ /* 0x000fc80003f25270 */
[----:B------:R-:W-:Y:S02]  /*86c0*/  SEL R2, RZ, 0x1, P1 ;  /* 0x00000001ff027807 */ /* 0x000fe40000800000 */
[----:B------:R-:W-:Y:S02]  /*86d0*/  SEL R0, R0, RZ, P1 ;  /* 0x000000ff00007207 */ /* 0x000fe40000800000 */
[----:B------:R-:W-:Y:S01]  /*86e0*/  LOP3.LUT R2, R13, R2, RZ, 0x3c, !PT ;  /* 0x000000020d027212 */ /* 0x000fe200078e3cff */
[----:B-1----:R-:W-:Y:S06]  /*86f0*/  @!P0 BRA `(.L_x_178) ;  /* 0x0000001400108947 */ /* 0x002fec0003800000 */
.L_x_243:
[----:B------:R-:W-:Y:S01]  /*8700*/  IMAD R3, R0, 0x8, R3 ;  /* 0x0000000800037824 */ /* 0x000fe200078e0203 */
[----:B------:R-:W-:-:S07]  /*8710*/  SHF.L.U32 R0, R2, 0x1f, RZ ;  /* 0x0000001f02007819 */ /* 0x000fce00000006ff */
.L_x_179:
[----:B--2---:R2:W3:Y:S02]  /*8720*/  SYNCS.PHASECHK.TRANS64.TRYWAIT P0, [R3+URZ], R0 ;  /* 0x00000000030075a7 */ /* 0x0044e4000800017f */
[----:B---3--:R-:W-:Y:S05]  /*8730*/  @!P0 NANOSLEEP.SYNCS 0x989680 ;  /* 0x009896800000895d */ /* 0x008fea0003900000 */
[----:B------:R-:W3:Y:S02]  /*8740*/  @!P0 SYNCS.PHASECHK.TRANS64 P0, [R3+URZ], R0 ;  /* 0x00000000030085a7 */ /* 0x000ee4000800007f */
[----:B---3--:R-:W-:Y:S05]  /*8750*/  @!P0 BRA `(.L_x_179) ;  /* 0xfffffffc00f08947 */ /* 0x008fea000383ffff */
.L_x_122:
[----:B------:R-:W-:Y:S05]  /*8760*/  BSYNC B0 ;  /* 0x0000000000007941 */ /* 0x000fea0003800000 */
.L_x_121:
[----:B------:R-:W-:Y:S05]  /*8770*/  EXIT ;  /* 0x000000000000794d */ /* 0x000fea0003800000 */
.L_x_16:
[----:B0-----:R-:W-:-:S04]  /*8780*/  IMAD.U32 R15, RZ, RZ, UR15 ;  /* 0x0000000fff0f7e24 */ /* 0x001fc8000f8e00ff */
[----:B------:R0:W1:Y:S03]  /*8790*/  SYNCS.PHASECHK.TRANS64.TRYWAIT P0, [R15+URZ+-0x8], R14 ;  /* 0xfffff80e0f0075a7 */ /* 0x000066000800017f */
[----:B-1----:R-:W-:Y:S05]  /*87a0*/  @!P0 NANOSLEEP.SYNCS 0x989680 ;  /* 0x009896800000895d */ /* 0x002fea0003900000 */
[----:B------:R-:W1:Y:S02]  /*87b0*/  @!P0 SYNCS.PHASECHK.TRANS64 P0, [R15+URZ+-0x8], R14 ;  /* 0xfffff80e0f0085a7 */ /* 0x000e64000800007f */
[----:B-1----:R-:W-:Y:S05]  /*87c0*/  @!P0 BRA `(.L_x_16) ;  /* 0xfffffffc00ec8947 */ /* 0x002fea000383ffff */
[----:B------:R-:W-:Y:S05]  /*87d0*/  BRA `(.L_x_180) ;  /* 0xffffff9000e87947 */ /* 0x000fea000383ffff */
.L_x_21:
[----:B-1----:R-:W-:-:S04]  /*87e0*/  IMAD.U32 R15, RZ, RZ, UR6 ;  /* 0x00000006ff0f7e24 */ /* 0x002fc8000f8e00ff */
[----:B------:R1:W2:Y:S03]  /*87f0*/  SYNCS.PHASECHK.TRANS64.TRYWAIT P0, [R15+URZ], R14 ;  /* 0x0000000e0f0075a7 */ /* 0x0002a6000800017f */
[----:B--2---:R-:W-:Y:S05]  /*8800*/  @!P0 NANOSLEEP.SYNCS 0x989680 ;  /* 0x009896800000895d */ /* 0x004fea0003900000 */
[----:B------:R-:W2:Y:S02]  /*8810*/  @!P0 SYNCS.PHASECHK.TRANS64 P0, [R15+URZ], R14 ;  /* 0x0000000e0f0085a7 */ /* 0x000ea4000800007f */
[----:B--2---:R-:W-:Y:S05]  /*8820*/  @!P0 BRA `(.L_x_21) ;  /* 0xfffffffc00ec8947 */ /* 0x004fea000383ffff */
[----:B------:R-:W-:Y:S05]  /*8830*/  BRA `(.L_x_20) ;  /* 0xffffff9400907947 */ /* 0x000fea000383ffff */
.L_x_27:
[----:B-1----:R-:W-:-:S04]  /*8840*/  IMAD.U32 R16, RZ, RZ, UR9 ;  /* 0x00000009ff107e24 */ /* 0x002fc8000f8e00ff */
[----:B------:R1:W2:Y:S03]  /*8850*/  SYNCS.PHASECHK.TRANS64.TRYWAIT P0, [R16+URZ], R15 ;  /* 0x0000000f100075a7 */ /* 0x0002a6000800017f */
[----:B--2---:R-:W-:Y:S05]  /*8860*/  @!P0 NANOSLEEP.SYNCS 0x989680 ;  /* 0x009896800000895d */ /* 0x004fea0003900000 */
[----:B------:R-:W2:Y:S02]  /*8870*/  @!P0 SYNCS.PHASECHK.TRANS64 P0, [R16+URZ], R15 ;  /* 0x0000000f100085a7 */ /* 0x000ea4000800007f */
[----:B--2---:R-:W-:Y:S05]  /*8880*/  @!P0 BRA `(.L_x_27) ;  /* 0xfffffffc00ec8947 */ /* 0x004fea000383ffff */
[----:B------:R-:W-:Y:S05]  /*8890*/  BRA `(.L_x_26) ;  /* 0xffffff9800d07947 */ /* 0x000fea000383ffff */
.L_x_35:
[----:B0-----:R-:W-:-:S04]  /*88a0*/  IMAD.U32 R15, RZ, RZ, UR15 ;  /* 0x0000000fff0f7e24 */ /* 0x001fc8000f8e00ff */
[----:B------:R0:W1:Y:S03]  /*88b0*/  SYNCS.PHASECHK.TRANS64.TRYWAIT P0, [R15+URZ+0x8], R14 ;  /* 0x0000080e0f0075a7 */ /* 0x000066000800017f */
[----:B-1----:R-:W-:Y:S05]  /*88c0*/  @!P0 NANOSLEEP.SYNCS 0x989680 ;  /* 0x009896800000895d */ /* 0x002fea0003900000 */
[----:B------:R-:W1:Y:S02]  /*88d0*/  @!P0 SYNCS.PHASECHK.TRANS64 P0, [R15+URZ+0x8], R14 ;  /* 0x0000080e0f0085a7 */ /* 0x000e64000800007f */
[----:B-1----:R-:W-:Y:S05]  /*88e0*/  @!P0 BRA `(.L_x_35) ;  /* 0xfffffffc00ec8947 */ /* 0x002fea000383ffff */
[----:B------:R-:W-:Y:S05]  /*88f0*/  BRA `(.L_x_181) ;  /* 0xffffffa000f47947 */ /* 0x000fea000383ffff */
.L_x_108:
[----:B------:R-:W-:Y:S01]  /*8900*/  BSSY B1, `(.L_x_182) ;  /* 0x0000006000017945 */ /* 0x000fe20003800000 */
[----:B------:R-:W-:-:S07]  /*8910*/  IMAD.MOV.U32 R10, RZ, RZ, -0x1 ;  /* 0xffffffffff0a7424 */ /* 0x000fce00078e00ff */
[----:B------:R-:W-:Y:S05]  /*8920*/  WARPSYNC.COLLECTIVE R10, `(.L_x_183) ;  /* 0x000000000a0c7348 */ /* 0x000fea0003c00000 */
[----:B------:R-:W-:Y:S02]  /*8930*/  ELECT P1, UR62, PT ;  /* 0x00000000003e782f */ /* 0x000fe40003820000 */
[----:B------:R-:W-:Y:S01]  /*8940*/  MOV R10, UR62 ;  /* 0x0000003e000a7c02 */ /* 0x000fe20008000f00 */
[----:B------:R-:W-:Y:S10]  /*8950*/  ENDCOLLECTIVE ;  /* 0x000000000000791b */ /* 0x000ff40003800000 */
.L_x_183:
[----:B------:R-:W-:Y:S05]  /*8960*/  BSYNC B1 ;  /* 0x0000000000017941 */ /* 0x000fea0003800000 */
.L_x_182:
[----:B------:R-:W-:Y:S05]  /*8970*/  BRA `(.L_x_184) ;  /* 0xffffffd000c47947 */ /* 0x000fea000383ffff */
.L_x_111:
[----:B-1----:R1:W2:Y:S02]  /*8980*/  SYNCS.PHASECHK.TRANS64.TRYWAIT P1, [R19+URZ+0x1c0], R10 ;  /* 0x0001c00a130075a7 */ /* 0x0022a4000802017f */
[----:B--2---:R-:W-:Y:S05]  /*8990*/  @!P1 NANOSLEEP.SYNCS 0x989680 ;  /* 0x009896800000995d */ /* 0x004fea0003900000 */
[----:B------:R-:W2:Y:S02]  /*89a0*/  @!P1 SYNCS.PHASECHK.TRANS64 P1, [R19+URZ+0x1c0], R10 ;  /* 0x0001c00a130095a7 */ /* 0x000ea4000802007f */
[----:B--2---:R-:W-:Y:S05]  /*89b0*/  @!P1 BRA `(.L_x_111) ;  /* 0xfffffffc00f09947 */ /* 0x004fea000383ffff */
[----:B------:R-:W-:Y:S05]  /*89c0*/  BRA `(.L_x_185) ;  /* 0xffffffd000f87947 */ /* 0x000fea000383ffff */
.L_x_120:
[----:B------:R-:W-:Y:S01]  /*89d0*/  BSSY B0, `(.L_x_186) ;  /* 0x0000006000007945 */ /* 0x000fe20003800000 */
[----:B------:R-:W-:-:S07]  /*89e0*/  IMAD.MOV.U32 R10, RZ, RZ, -0x1 ;  /* 0xffffffffff0a7424 */ /* 0x000fce00078e00ff */
[----:B------:R-:W-:Y:S05]  /*89f0*/  WARPSYNC.COLLECTIVE R10, `(.L_x_187) ;  /* 0x000000000a0c7348 */ /* 0x000fea0003c00000 */
[----:B------:R-:W-:Y:S02]  /*8a00*/  ELECT P1, UR62, PT ;  /* 0x00000000003e782f */ /* 0x000fe40003820000 */
[----:B------:R-:W-:Y:S01]  /*8a10*/  MOV R10, UR62 ;  /* 0x0000003e000a7c02 */ /* 0x000fe20008000f00 */
[----:B------:R-:W-:Y:S10]  /*8a20*/  ENDCOLLECTIVE ;  /* 0x000000000000791b */ /* 0x000ff40003800000 */
.L_x_187:
[----:B------:R-:W-:Y:S05]  /*8a30*/  BSYNC B0 ;  /* 0x0000000000007941 */ /* 0x000fea0003800000 */
.L_x_186:
[----:B------:R-:W-:Y:S01]  /*8a40*/  PLOP3.LUT P0, PT, P1, PT, PT, 0x80, 0x0 ;  /* 0x000000000000781c */ /* 0x000fe20000f0f070 */
[----:B------:R-:W-:-:S12]  /*8a50*/  BRA `(.L_x_188) ;  /* 0xffffffdc00447947 */ /* 0x000fd8000383ffff */
.L_x_124:
[----:B0-----:R0:W1:Y:S02]  /*8a60*/  SYNCS.PHASECHK.TRANS64.TRYWAIT P0, [R5+URZ], R2 ;  /* 0x00000002050075a7 */ /* 0x001064000800017f */
[----:B-1----:R-:W-:Y:S05]  /*8a70*/  @!P0 NANOSLEEP.SYNCS 0x989680 ;  /* 0x009896800000895d */ /* 0x002fea0003900000 */
[----:B------:R-:W1:Y:S02]  /*8a80*/  @!P0 SYNCS.PHASECHK.TRANS64 P0, [R5+URZ], R2 ;  /* 0x00000002050085a7 */ /* 0x000e64000800007f */
[----:B-1----:R-:W-:Y:S05]  /*8a90*/  @!P0 BRA `(.L_x_124) ;  /* 0xfffffffc00f08947 */ /* 0x002fea000383ffff */
[----:B------:R-:W-:Y:S05]  /*8aa0*/  BRA `(.L_x_189) ;  /* 0xffffffdc00847947 */ /* 0x000fea000383ffff */
.L_x_125:
[----:B0-----:R0:W1:Y:S02]  /*8ab0*/  SYNCS.PHASECHK.TRANS64.TRYWAIT P0, [R7+URZ], R4 ;  /* 0x00000004070075a7 */ /* 0x001064000800017f */
[----:B-1----:R-:W-:Y:S05]  /*8ac0*/  @!P0 NANOSLEEP.SYNCS 0x989680 ;  /* 0x009896800000895d */ /* 0x002fea0003900000 */
[----:B------:R-:W1:Y:S02]  /*8ad0*/  @!P0 SYNCS.PHASECHK.TRANS64 P0, [R7+URZ], R4 ;  /* 0x00000004070085a7 */ /* 0x000e64000800007f */
[----:B-1----:R-:W-:Y:S05]  /*8ae0*/  @!P0 BRA `(.L_x_125) ;  /* 0xfffffffc00f08947 */ /* 0x002fea000383ffff */
[----:B------:R-:W-:Y:S05]  /*8af0*/  BRA `(.L_x_190) ;  /* 0xffffffdc00947947 */ /* 0x000fea000383ffff */
.L_x_126:
[----:B0-----:R0:W1:Y:S02]  /*8b00*/  SYNCS.PHASECHK.TRANS64.TRYWAIT P0, [R6+URZ], R5 ;  /* 0x00000005060075a7 */ /* 0x001064000800017f */
[----:B-1----:R-:W-:Y:S05]  /*8b10*/  @!P0 NANOSLEEP.SYNCS 0x989680 ;  /* 0x009896800000895d */ /* 0x002fea0003900000 */
[----:B------:R-:W1:Y:S02]  /*8b20*/  @!P0 SYNCS.PHASECHK.TRANS64 P0, [R6+URZ], R5 ;  /* 0x00000005060085a7 */ /* 0x000e64000800007f */
[----:B-1----:R-:W-:Y:S05]  /*8b30*/  @!P0 BRA `(.L_x_126) ;  /* 0xfffffffc00f08947 */ /* 0x002fea000383ffff */
[----:B------:R-:W-:Y:S05]  /*8b40*/  BRA `(.L_x_191) ;  /* 0xffffffdc00a47947 */ /* 0x000fea000383ffff */
.L_x_127:
[----:B0-----:R0:W1:Y:S02]  /*8b50*/  SYNCS.PHASECHK.TRANS64.TRYWAIT P0, [R7+URZ], R4 ;  /* 0x00000004070075a7 */ /* 0x001064000800017f */
[----:B-1----:R-:W-:Y:S05]  /*8b60*/  @!P0 NANOSLEEP.SYNCS 0x989680 ;  /* 0x009896800000895d */ /* 0x002fea0003900000 */
[----:B------:R-:W1:Y:S02]  /*8b70*/  @!P0 SYNCS.PHASECHK.TRANS64 P0, [R7+URZ], R4 ;  /* 0x00000004070085a7 */ /* 0x000e64000800007f */
[----:B-1----:R-:W-:Y:S05]  /*8b80*/  @!P0 BRA `(.L_x_127) ;  /* 0xfffffffc00f08947 */ /* 0x002fea000383ffff */
[----:B------:R-:W-:Y:S05]  /*8b90*/  BRA `(.L_x_192) ;  /* 0xffffffdc00b47947 */ /* 0x000fea000383ffff */
.L_x_128:
[----:B0-----:R0:W1:Y:S02]  /*8ba0*/  SYNCS.PHASECHK.TRANS64.TRYWAIT P0, [R6+URZ], R5 ;  /* 0x00000005060075a7 */ /* 0x001064000800017f */
[----:B-1----:R-:W-:Y:S05]  /*8bb0*/  @!P0 NANOSLEEP.SYNCS 0x989680 ;  /* 0x009896800000895d */ /* 0x002fea0003900000 */
[----:B------:R-:W1:Y:S02]  /*8bc0*/  @!P0 SYNCS.PHASECHK.TRANS64 P0, [R6+URZ], R5 ;  /* 0x00000005060085a7 */ /* 0x000e64000800007f */
[----:B-1----:R-:W-:Y:S05]  /*8bd0*/  @!P0 BRA `(.L_x_128) ;  /* 0xfffffffc00f08947 */ /* 0x002fea000383ffff */
[----:B------:R-:W-:Y:S05]  /*8be0*/  BRA `(.L_x_193) ;  /* 0xffffffdc00c47947 */ /* 0x000fea000383ffff */
.L_x_129:
[----:B0-----:R0:W1:Y:S02]  /*8bf0*/  SYNCS.PHASECHK.TRANS64.TRYWAIT P0, [R7+URZ], R4 ;  /* 0x00000004070075a7 */ /* 0x001064000800017f */
[----:B-1----:R-:W-:Y:S05]  /*8c00*/  @!P0 NANOSLEEP.SYNCS 0x989680 ;  /* 0x009896800000895d */ /* 0x002fea0003900000 */
[----:B------:R-:W1:Y:S02]  /*8c10*/  @!P0 SYNCS.PHASECHK.TRANS64 P0, [R7+URZ], R4 ;  /* 0x00000004070085a7 */ /* 0x000e64000800007f */
[----:B-1----:R-:W-:Y:S05]  /*8c20*/  @!P0 BRA `(.L_x_129) ;  /* 0xfffffffc00f08947 */ /* 0x002fea000383ffff */
[----:B------:R-:W-:Y:S05]  /*8c30*/  BRA `(.L_x_194) ;  /* 0xffffffdc00d47947 */ /* 0x000fea000383ffff */
.L_x_130:
[----:B0-----:R0:W1:Y:S02]  /*8c40*/  SYNCS.PHASECHK.TRANS64.TRYWAIT P0, [R6+URZ], R5 ;  /* 0x00000005060075a7 */ /* 0x001064000800017f */
[----:B-1----:R-:W-:Y:S05]  /*8c50*/  @!P0 NANOSLEEP.SYNCS 0x989680 ;  /* 0x009896800000895d */ /* 0x002fea0003900000 */
[----:B------:R-:W1:Y:S02]  /*8c60*/  @!P0 SYNCS.PHASECHK.TRANS64 P0, [R6+URZ], R5 ;  /* 0x00000005060085a7 */ /* 0x000e64000800007f */
[----:B-1----:R-:W-:Y:S05]  /*8c70*/  @!P0 BRA `(.L_x_130) ;  /* 0xfffffffc00f08947 */ /* 0x002fea000383ffff */
[----:B------:R-:W-:Y:S05]  /*8c80*/  BRA `(.L_x_195) ;  /* 0xffffffdc00e47947 */ /* 0x000fea000383ffff */
.L_x_131:
[----:B0-----:R0:W1:Y:S02]  /*8c90*/  SYNCS.PHASECHK.TRANS64.TRYWAIT P0, [R7+URZ], R4 ;  /* 0x00000004070075a7 */ /* 0x001064000800017f */
[----:B-1----:R-:W-:Y:S05]  /*8ca0*/  @!P0 NANOSLEEP.SYNCS 0x989680 ;  /* 0x009896800000895d */ /* 0x002fea0003900000 */
[----:B------:R-:W1:Y:S02]  /*8cb0*/  @!P0 SYNCS.PHASECHK.TRANS64 P0, [R7+URZ], R4 ;  /* 0x00000004070085a7 */ /* 0x000e64000800007f */
[----:B-1----:R-:W-:Y:S05]  /*8cc0*/  @!P0 BRA `(.L_x_131) ;  /* 0xfffffffc00f08947 */ /* 0x002fea000383ffff */
[----:B------:R-:W-:Y:S05]  /*8cd0*/  BRA `(.L_x_196) ;  /* 0xffffffdc00f47947 */ /* 0x000fea000383ffff */
.L_x_132:
[----:B0-----:R0:W1:Y:S02]  /*8ce0*/  SYNCS.PHASECHK.TRANS64.TRYWAIT P0, [R6+URZ], R5 ;  /* 0x00000005060075a7 */ /* 0x001064000800017f */
[----:B-1----:R-:W-:Y:S05]  /*8cf0*/  @!P0 NANOSLEEP.SYNCS 0x989680 ;  /* 0x009896800000895d */ /* 0x002fea0003900000 */
[----:B------:R-:W1:Y:S02]  /*8d00*/  @!P0 SYNCS.PHASECHK.TRANS64 P0, [R6+URZ], R5 ;  /* 0x00000005060085a7 */ /* 0x000e64000800007f */
[----:B-1----:R-:W-:Y:S05]  /*8d10*/  @!P0 BRA `(.L_x_132) ;  /* 0xfffffffc00f08947 */ /* 0x002fea000383ffff */
[----:B------:R-:W-:Y:S05]  /*8d20*/  BRA `(.L_x_197) ;  /* 0xffffffe000047947 */ /* 0x000fea000383ffff */
.L_x_133:
[----:B0-----:R0:W1:Y:S02]  /*8d30*/  SYNCS.PHASECHK.TRANS64.TRYWAIT P0, [R7+URZ], R4 ;  /* 0x00000004070075a7 */ /* 0x001064000800017f */
[----:B-1----:R-:W-:Y:S05]  /*8d40*/  @!P0 NANOSLEEP.SYNCS 0x989680 ;  /* 0x009896800000895d */ /* 0x002fea0003900000 */
[----:B------:R-:W1:Y:S02]  /*8d50*/  @!P0 SYNCS.PHASECHK.TRANS64 P0, [R7+URZ], R4 ;  /* 0x00000004070085a7 */ /* 0x000e64000800007f */
[----:B-1----:R-:W-:Y:S05]  /*8d60*/  @!P0 BRA `(.L_x_133) ;  /* 0xfffffffc00f08947 */ /* 0x002fea000383ffff */
[----:B------:R-:W-:Y:S05]  /*8d70*/  BRA `(.L_x_198) ;  /* 0xffffffe000147947 */ /* 0x000fea000383ffff */
.L_x_134:
[----:B0-----:R0:W1:Y:S02]  /*8d80*/  SYNCS.PHASECHK.TRANS64.TRYWAIT P0, [R6+URZ], R5 ;  /* 0x00000005060075a7 */ /* 0x001064000800017f */
[----:B-1----:R-:W-:Y:S05]  /*8d90*/  @!P0 NANOSLEEP.SYNCS 0x989680 ;  /* 0x009896800000895d */ /* 0x002fea0003900000 */
[----:B------:R-:W1:Y:S02]  /*8da0*/  @!P0 SYNCS.PHASECHK.TRANS64 P0, [R6+URZ], R5 ;  /* 0x00000005060085a7 */ /* 0x000e64000800007f */
[----:B-1----:R-:W-:Y:S05]  /*8db0*/  @!P0 BRA `(.L_x_134) ;  /* 0xfffffffc00f08947 */ /* 0x002fea000383ffff */
[----:B------:R-:W-:Y:S05]  /*8dc0*/  BRA `(.L_x_199) ;  /* 0xffffffe000247947 */ /* 0x000fea000383ffff */
.L_x_135:
[----:B0-----:R0:W1:Y:S02]  /*8dd0*/  SYNCS.PHASECHK.TRANS64.TRYWAIT P0, [R7+URZ], R4 ;  /* 0x00000004070075a7 */ /* 0x001064000800017f */
[----:B-1----:R-:W-:Y:S05]  /*8de0*/  @!P0 NANOSLEEP.SYNCS 0x989680 ;  /* 0x009896800000895d */ /* 0x002fea0003900000 */
[----:B------:R-:W1:Y:S02]  /*8df0*/  @!P0 SYNCS.PHASECHK.TRANS64 P0, [R7+URZ], R4 ;  /* 0x00000004070085a7 */ /* 0x000e64000800007f */
[----:B-1----:R-:W-:Y:S05]  /*8e00*/  @!P0 BRA `(.L_x_135) ;  /* 0xfffffffc00f08947 */ /* 0x002fea000383ffff */
[----:B------:R-:W-:Y:S05]  /*8e10*/  BRA `(.L_x_200) ;  /* 0xffffffe000347947 */ /* 0x000fea000383ffff */
.L_x_136:
[----:B0-----:R0:W1:Y:S02]  /*8e20*/  SYNCS.PHASECHK.TRANS64.TRYWAIT P0, [R6+URZ], R5 ;  /* 0x00000005060075a7 */ /* 0x001064000800017f */
[----:B-1----:R-:W-:Y:S05]  /*8e30*/  @!P0 NANOSLEEP.SYNCS 0x989680 ;  /* 0x009896800000895d */ /* 0x002fea0003900000 */
[----:B------:R-:W1:Y:S02]  /*8e40*/  @!P0 SYNCS.PHASECHK.TRANS64 P0, [R6+URZ], R5 ;  /* 0x00000005060085a7 */ /* 0x000e64000800007f */
[----:B-1----:R-:W-:Y:S05]  /*8e50*/  @!P0 BRA `(.L_x_136) ;  /* 0xfffffffc00f08947 */ /* 0x002fea000383ffff */
[----:B------:R-:W-:Y:S05]  /*8e60*/  BRA `(.L_x_201) ;  /* 0xffffffe000447947 */ /* 0x000fea000383ffff */
.L_x_137:
[----:B0-----:R0:W1:Y:S02]  /*8e70*/  SYNCS.PHASECHK.TRANS64.TRYWAIT P0, [R7+URZ], R4 ;  /* 0x00000004070075a7 */ /* 0x001064000800017f */
[----:B-1----:R-:W-:Y:S05]  /*8e80*/  @!P0 NANOSLEEP.SYNCS 0x989680 ;  /* 0x009896800000895d */ /* 0x002fea0003900000 */
[----:B------:R-:W1:Y:S02]  /*8e90*/  @!P0 SYNCS.PHASECHK.TRANS64 P0, [R7+URZ], R4 ;  /* 0x00000004070085a7 */ /* 0x000e64000800007f */
[----:B-1----:R-:W-:Y:S05]  /*8ea0*/  @!P0 BRA `(.L_x_137) ;  /* 0xfffffffc00f08947 */ /* 0x002fea000383ffff */
[----:B------:R-:W-:Y:S05]  /*8eb0*/  BRA `(.L_x_202) ;  /* 0xffffffe000547947 */ /* 0x000fea000383ffff */
.L_x_138:
[----:B0-----:R0:W1:Y:S02]  /*8ec0*/  SYNCS.PHASECHK.TRANS64.TRYWAIT P0, [R6+URZ], R5 ;  /* 0x00000005060075a7 */ /* 0x001064000800017f */
[----:B-1----:R-:W-:Y:S05]  /*8ed0*/  @!P0 NANOSLEEP.SYNCS 0x989680 ;  /* 0x009896800000895d */ /* 0x002fea0003900000 */
[----:B------:R-:W1:Y:S02]  /*8ee0*/  @!P0 SYNCS.PHASECHK.TRANS64 P0, [R6+URZ], R5 ;  /* 0x00000005060085a7 */ /* 0x000e64000800007f */
[----:B-1----:R-:W-:Y:S05]  /*8ef0*/  @!P0 BRA `(.L_x_138) ;  /* 0xfffffffc00f08947 */ /* 0x002fea000383ffff */
[----:B------:R-:W-:Y:S05]  /*8f00*/  BRA `(.L_x_203) ;  /* 0xffffffe000647947 */ /* 0x000fea000383ffff */
.L_x_139:
[----:B0-----:R0:W1:Y:S02]  /*8f10*/  SYNCS.PHASECHK.TRANS64.TRYWAIT P0, [R7+URZ], R4 ;  /* 0x00000004070075a7 */ /* 0x001064000800017f */
[----:B-1----:R-:W-:Y:S05]  /*8f20*/  @!P0 NANOSLEEP.SYNCS 0x989680 ;  /* 0x009896800000895d */ /* 0x002fea0003900000 */
[----:B------:R-:W1:Y:S02]  /*8f30*/  @!P0 SYNCS.PHASECHK.TRANS64 P0, [R7+URZ], R4 ;  /* 0x00000004070085a7 */ /* 0x000e64000800007f */
[----:B-1----:R-:W-:Y:S05]  /*8f40*/  @!P0 BRA `(.L_x_139) ;  /* 0xfffffffc00f08947 */ /* 0x002fea000383ffff */
[----:B------:R-:W-:Y:S05]  /*8f50*/  BRA `(.L_x_204) ;  /* 0xffffffe000747947 */ /* 0x000fea000383ffff */
.L_x_140:
[----:B0-----:R0:W1:Y:S02]  /*8f60*/  SYNCS.PHASECHK.TRANS64.TRYWAIT P0, [R6+URZ], R5 ;  /* 0x00000005060075a7 */ /* 0x001064000800017f */
[----:B-1----:R-:W-:Y:S05]  /*8f70*/  @!P0 NANOSLEEP.SYNCS 0x989680 ;  /* 0x009896800000895d */ /* 0x002fea0003900000 */
[----:B------:R-:W1:Y:S02]  /*8f80*/  @!P0 SYNCS.PHASECHK.TRANS64 P0, [R6+URZ], R5 ;  /* 0x00000005060085a7 */ /* 0x000e64000800007f */
[----:B-1----:R-:W-:Y:S05]  /*8f90*/  @!P0 BRA `(.L_x_140) ;  /* 0xfffffffc00f08947 */ /* 0x002fea000383ffff */
[----:B------:R-:W-:Y:S05]  /*8fa0*/  BRA `(.L_x_205) ;  /* 0xffffffe000847947 */ /* 0x000fea000383ffff */
.L_x_141:
[----:B0-----:R0:W1:Y:S02]  /*8fb0*/  SYNCS.PHASECHK.TRANS64.TRYWAIT P0, [R7+URZ], R4 ;  /* 0x00000004070075a7 */ /* 0x001064000800017f */
[----:B-1----:R-:W-:Y:S05]  /*8fc0*/  @!P0 NANOSLEEP.SYNCS 0x989680 ;  /* 0x009896800000895d */ /* 0x002fea0003900000 */
[----:B------:R-:W1:Y:S02]  /*8fd0*/  @!P0 SYNCS.PHASECHK.TRANS64 P0, [R7+URZ], R4 ;  /* 0x00000004070085a7 */ /* 0x000e64000800007f */
[----:B-1----:R-:W-:Y:S05]  /*8fe0*/  @!P0 BRA `(.L_x_141) ;  /* 0xfffffffc00f08947 */ /* 0x002fea000383ffff */
[----:B------:R-:W-:Y:S05]  /*8ff0*/  BRA `(.L_x_206) ;  /* 0xffffffe000947947 */ /* 0x000fea000383ffff */
.L_x_142:
[----:B0-----:R0:W1:Y:S02]  /*9000*/  SYNCS.PHASECHK.TRANS64.TRYWAIT P0, [R6+URZ], R5 ;  /* 0x00000005060075a7 */ /* 0x001064000800017f */
[----:B-1----:R-:W-:Y:S05]  /*9010*/  @!P0 NANOSLEEP.SYNCS 0x989680 ;  /* 0x009896800000895d */ /* 0x002fea0003900000 */
[----:B------:R-:W1:Y:S02]  /*9020*/  @!P0 SYNCS.PHASECHK.TRANS64 P0, [R6+URZ], R5 ;  /* 0x00000005060085a7 */ /* 0x000e64000800007f */
[----:B-1----:R-:W-:Y:S05]  /*9030*/  @!P0 BRA `(.L_x_142) ;  /* 0xfffffffc00f08947 */ /* 0x002fea000383ffff */
[----:B------:R-:W-:Y:S05]  /*9040*/  BRA `(.L_x_207) ;  /* 0xffffffe000a47947 */ /* 0x000fea000383ffff */
.L_x_143:
[----:B0-----:R0:W1:Y:S02]  /*9050*/  SYNCS.PHASECHK.TRANS64.TRYWAIT P0, [R7+URZ], R4 ;  /* 0x00000004070075a7 */ /* 0x001064000800017f */
[----:B-1----:R-:W-:Y:S05]  /*9060*/  @!P0 NANOSLEEP.SYNCS 0x989680 ;  /* 0x009896800000895d */ /* 0x002fea0003900000 */
[----:B------:R-:W1:Y:S02]  /*9070*/  @!P0 SYNCS.PHASECHK.TRANS64 P0, [R7+URZ], R4 ;  /* 0x00000004070085a7 */ /* 0x000e64000800007f */
[----:B-1----:R-:W-:Y:S05]  /*9080*/  @!P0 BRA `(.L_x_143) ;  /* 0xfffffffc00f08947 */ /* 0x002fea000383ffff */
[----:B------:R-:W-:Y:S05]  /*9090*/  BRA `(.L_x_208) ;  /* 0xffffffe000b47947 */ /* 0x000fea000383ffff */
.L_x_144:
[----:B0-----:R0:W1:Y:S02]  /*90a0*/  SYNCS.PHASECHK.TRANS64.TRYWAIT P0, [R6+URZ], R5 ;  /* 0x00000005060075a7 */ /* 0x001064000800017f */
[----:B-1----:R-:W-:Y:S05]  /*90b0*/  @!P0 NANOSLEEP.SYNCS 0x989680 ;  /* 0x009896800000895d */ /* 0x002fea0003900000 */
[----:B------:R-:W1:Y:S02]  /*90c0*/  @!P0 SYNCS.PHASECHK.TRANS64 P0, [R6+URZ], R5 ;  /* 0x00000005060085a7 */ /* 0x000e64000800007f */
[----:B-1----:R-:W-:Y:S05]  /*90d0*/  @!P0 BRA `(.L_x_144) ;  /* 0xfffffffc00f08947 */ /* 0x002fea000383ffff */
[----:B------:R-:W-:Y:S05]  /*90e0*/  BRA `(.L_x_209) ;  /* 0xffffffe000c47947 */ /* 0x000fea000383ffff */
.L_x_145:
[----:B0-----:R0:W1:Y:S02]  /*90f0*/  SYNCS.PHASECHK.TRANS64.TRYWAIT P0, [R7+URZ], R4 ;  /* 0x00000004070075a7 */ /* 0x001064000800017f */
[----:B-1----:R-:W-:Y:S05]  /*9100*/  @!P0 NANOSLEEP.SYNCS 0x989680 ;  /* 0x009896800000895d */ /* 0x002fea0003900000 */
[----:B------:R-:W1:Y:S02]  /*9110*/  @!P0 SYNCS.PHASECHK.TRANS64 P0, [R7+URZ], R4 ;  /* 0x00000004070085a7 */ /* 0x000e64000800007f */
[----:B-1----:R-:W-:Y:S05]  /*9120*/  @!P0 BRA `(.L_x_145) ;  /* 0xfffffffc00f08947 */ /* 0x002fea000383ffff */
[----:B------:R-:W-:Y:S05]  /*9130*/  BRA `(.L_x_210) ;  /* 0xffffffe000d47947 */ /* 0x000fea000383ffff */
.L_x_146:
[----:B0-----:R0:W1:Y:S02]  /*9140*/  SYNCS.PHASECHK.TRANS64.TRYWAIT P0, [R6+URZ], R5 ;  /* 0x00000005060075a7 */ /* 0x001064000800017f */
[----:B-1----:R-:W-:Y:S05]  /*9150*/  @!P0 NANOSLEEP.SYNCS 0x989680 ;  /* 0x009896800000895d */ /* 0x002fea0003900000 */
[----:B------:R-:W1:Y:S02]  /*9160*/  @!P0 SYNCS.PHASECHK.TRANS64 P0, [R6+URZ], R5 ;  /* 0x00000005060085a7 */ /* 0x000e64000800007f */
[----:B-1----:R-:W-:Y:S05]  /*9170*/  @!P0 BRA `(.L_x_146) ;  /* 0xfffffffc00f08947 */ /* 0x002fea000383ffff */
[----:B------:R-:W-:Y:S05]  /*9180*/  BRA `(.L_x_211) ;  /* 0xffffffe000e47947 */ /* 0x000fea000383ffff */
.L_x_147:
[----:B0-----:R0:W1:Y:S02]  /*9190*/  SYNCS.PHASECHK.TRANS64.TRYWAIT P0, [R7+URZ], R4 ;  /* 0x00000004070075a7 */ /* 0x001064000800017f */
[----:B-1----:R-:W-:Y:S05]  /*91a0*/  @!P0 NANOSLEEP.SYNCS 0x989680 ;  /* 0x009896800000895d */ /* 0x002fea0003900000 */
[----:B------:R-:W1:Y:S02]  /*91b0*/  @!P0 SYNCS.PHASECHK.TRANS64 P0, [R7+URZ], R4 ;  /* 0x00000004070085a7 */ /* 0x000e64000800007f */
[----:B-1----:R-:W-:Y:S05]  /*91c0*/  @!P0 BRA `(.L_x_147) ;  /* 0xfffffffc00f08947 */ /* 0x002fea000383ffff */
[----:B------:R-:W-:Y:S05]  /*91d0*/  BRA `(.L_x_212) ;  /* 0xffffffe000f47947 */ /* 0x000fea000383ffff */
.L_x_148:
[----:B0-----:R0:W1:Y:S02]  /*91e0*/  SYNCS.PHASECHK.TRANS64.TRYWAIT P0, [R6+URZ], R5 ;  /* 0x00000005060075a7 */ /* 0x001064000800017f */
[----:B-1----:R-:W-:Y:S05]  /*91f0*/  @!P0 NANOSLEEP.SYNCS 0x989680 ;  /* 0x009896800000895d */ /* 0x002fea0003900000 */
[----:B------:R-:W1:Y:S02]  /*9200*/  @!P0 SYNCS.PHASECHK.TRANS64 P0, [R6+URZ], R5 ;  /* 0x00000005060085a7 */ /* 0x000e64000800007f */
[----:B-1----:R-:W-:Y:S05]  /*9210*/  @!P0 BRA `(.L_x_148) ;  /* 0xfffffffc00f08947 */ /* 0x002fea000383ffff */
[----:B------:R-:W-:Y:S05]  /*9220*/  BRA `(.L_x_213) ;  /* 0xffffffe400047947 */ /* 0x000fea000383ffff */
.L_x_149:
[----:B0-----:R0:W1:Y:S02]  /*9230*/  SYNCS.PHASECHK.TRANS64.TRYWAIT P0, [R7+URZ], R4 ;  /* 0x00000004070075a7 */ /* 0x001064000800017f */
[----:B-1----:R-:W-:Y:S05]  /*9240*/  @!P0 NANOSLEEP.SYNCS 0x989680 ;  /* 0x009896800000895d */ /* 0x002fea0003900000 */
[----:B------:R-:W1:Y:S02]  /*9250*/  @!P0 SYNCS.PHASECHK.TRANS64 P0, [R7+URZ], R4 ;  /* 0x00000004070085a7 */ /* 0x000e64000800007f */
[----:B-1----:R-:W-:Y:S05]  /*9260*/  @!P0 BRA `(.L_x_149) ;  /* 0xfffffffc00f08947 */ /* 0x002fea000383ffff */
[----:B------:R-:W-:Y:S05]  /*9270*/  BRA `(.L_x_214) ;  /* 0xffffffe400147947 */ /* 0x000fea000383ffff */
.L_x_150:
[----:B0-----:R0:W1:Y:S02]  /*9280*/  SYNCS.PHASECHK.TRANS64.TRYWAIT P0, [R6+URZ], R5 ;  /* 0x00000005060075a7 */ /* 0x001064000800017f */
[----:B-1----:R-:W-:Y:S05]  /*9290*/  @!P0 NANOSLEEP.SYNCS 0x989680 ;  /* 0x009896800000895d */ /* 0x002fea0003900000 */
[----:B------:R-:W1:Y:S02]  /*92a0*/  @!P0 SYNCS.PHASECHK.TRANS64 P0, [R6+URZ], R5 ;  /* 0x00000005060085a7 */ /* 0x000e64000800007f */
[----:B-1----:R-:W-:Y:S05]  /*92b0*/  @!P0 BRA `(.L_x_150) ;  /* 0xfffffffc00f08947 */ /* 0x002fea000383ffff */
[----:B------:R-:W-:Y:S05]  /*92c0*/  BRA `(.L_x_215) ;  /* 0xffffffe400247947 */ /* 0x000fea000383ffff */
.L_x_151:
[----:B0-----:R0:W1:Y:S02]  /*92d0*/  SYNCS.PHASECHK.TRANS64.TRYWAIT P0, [R7+URZ], R4 ;  /* 0x00000004070075a7 */ /* 0x001064000800017f */
[----:B-1----:R-:W-:Y:S05]  /*92e0*/  @!P0 NANOSLEEP.SYNCS 0x989680 ;  /* 0x009896800000895d */ /* 0x002fea0003900000 */
[----:B------:R-:W1:Y:S02]  /*92f0*/  @!P0 SYNCS.PHASECHK.TRANS64 P0, [R7+URZ], R4 ;  /* 0x00000004070085a7 */ /* 0x000e64000800007f */
[----:B-1----:R-:W-:Y:S05]  /*9300*/  @!P0 BRA `(.L_x_151) ;  /* 0xfffffffc00f08947 */ /* 0x002fea000383ffff */
[----:B------:R-:W-:Y:S05]  /*9310*/  BRA `(.L_x_216) ;  /* 0xffffffe400347947 */ /* 0x000fea000383ffff */
.L_x_152:
[----:B0-----:R0:W1:Y:S02]  /*9320*/  SYNCS.PHASECHK.TRANS64.TRYWAIT P0, [R6+URZ], R5 ;  /* 0x00000005060075a7 */ /* 0x001064000800017f */
[----:B-1----:R-:W-:Y:S05]  /*9330*/  @!P0 NANOSLEEP.SYNCS 0x989680 ;  /* 0x009896800000895d */ /* 0x002fea0003900000 */
[----:B------:R-:W1:Y:S02]  /*9340*/  @!P0 SYNCS.PHASECHK.TRANS64 P0, [R6+URZ], R5 ;  /* 0x00000005060085a7 */ /* 0x000e64000800007f */
[----:B-1----:R-:W-:Y:S05]  /*9350*/  @!P0 BRA `(.L_x_152) ;  /* 0xfffffffc00f08947 */ /* 0x002fea000383ffff */
[----:B------:R-:W-:Y:S05]  /*9360*/  BRA `(.L_x_217) ;  /* 0xffffffe400447947 */ /* 0x000fea000383ffff */
.L_x_153:
[----:B0-----:R0:W1:Y:S02]  /*9370*/  SYNCS.PHASECHK.TRANS64.TRYWAIT P0, [R7+URZ], R4 ;  /* 0x00000004070075a7 */ /* 0x001064000800017f */
[----:B-1----:R-:W-:Y:S05]  /*9380*/  @!P0 NANOSLEEP.SYNCS 0x989680 ;  /* 0x009896800000895d */ /* 0x002fea0003900000 */
[----:B------:R-:W1:Y:S02]  /*9390*/  @!P0 SYNCS.PHASECHK.TRANS64 P0, [R7+URZ], R4 ;  /* 0x00000004070085a7 */ /* 0x000e64000800007f */
[----:B-1----:R-:W-:Y:S05]  /*93a0*/  @!P0 BRA `(.L_x_153) ;  /* 0xfffffffc00f08947 */ /* 0x002fea000383ffff */
[----:B------:R-:W-:Y:S05]  /*93b0*/  BRA `(.L_x_218) ;  /* 0xffffffe400547947 */ /* 0x000fea000383ffff */
.L_x_154:
[----:B0-----:R0:W1:Y:S02]  /*93c0*/  SYNCS.PHASECHK.TRANS64.TRYWAIT P0, [R6+URZ], R5 ;  /* 0x00000005060075a7 */ /* 0x001064000800017f */
[----:B-1----:R-:W-:Y:S05]  /*93d0*/  @!P0 NANOSLEEP.SYNCS 0x989680 ;  /* 0x009896800000895d */ /* 0x002fea0003900000 */
[----:B------:R-:W1:Y:S02]  /*93e0*/  @!P0 SYNCS.PHASECHK.TRANS64 P0, [R6+URZ], R5 ;  /* 0x00000005060085a7 */ /* 0x000e64000800007f */
[----:B-1----:R-:W-:Y:S05]  /*93f0*/  @!P0 BRA `(.L_x_154) ;  /* 0xfffffffc00f08947 */ /* 0x002fea000383ffff */
[----:B------:R-:W-:Y:S05]  /*9400*/  BRA `(.L_x_219) ;  /* 0xffffffe400647947 */ /* 0x000fea000383ffff */
.L_x_155:
[----:B0-----:R0:W1:Y:S02]  /*9410*/  SYNCS.PHASECHK.TRANS64.TRYWAIT P0, [R7+URZ], R4 ;  /* 0x00000004070075a7 */ /* 0x001064000800017f */
[----:B-1----:R-:W-:Y:S05]  /*9420*/  @!P0 NANOSLEEP.SYNCS 0x989680 ;  /* 0x009896800000895d */ /* 0x002fea0003900000 */
[----:B------:R-:W1:Y:S02]  /*9430*/  @!P0 SYNCS.PHASECHK.TRANS64 P0, [R7+URZ], R4 ;  /* 0x00000004070085a7 */ /* 0x000e64000800007f */
[----:B-1----:R-:W-:Y:S05]  /*9440*/  @!P0 BRA `(.L_x_155) ;  /* 0xfffffffc00f08947 */ /* 0x002fea000383ffff */
[----:B------:R-:W-:Y:S05]  /*9450*/  BRA `(.L_x_220) ;  /* 0xffffffe400747947 */ /* 0x000fea000383ffff */
.L_x_156:
[----:B0-----:R0:W1:Y:S02]  /*9460*/  SYNCS.PHASECHK.TRANS64.TRYWAIT P0, [R6+URZ], R5 ;  /* 0x00000005060075a7 */ /* 0x001064000800017f */
[----:B-1----:R-:W-:Y:S05]  /*9470*/  @!P0 NANOSLEEP.SYNCS 0x989680 ;  /* 0x009896800000895d */ /* 0x002fea0003900000 */
[----:B------:R-:W1:Y:S02]  /*9480*/  @!P0 SYNCS.PHASECHK.TRANS64 P0, [R6+URZ], R5 ;  /* 0x00000005060085a7 */ /* 0x000e64000800007f */
[----:B-1----:R-:W-:Y:S05]  /*9490*/  @!P0 BRA `(.L_x_156) ;  /* 0xfffffffc00f08947 */ /* 0x002fea000383ffff */
[----:B------:R-:W-:Y:S05]  /*94a0*/  BRA `(.L_x_221) ;  /* 0xffffffe400847947 */ /* 0x000fea000383ffff */
.L_x_157:
[----:B0-----:R0:W1:Y:S02]  /*94b0*/  SYNCS.PHASECHK.TRANS64.TRYWAIT P0, [R7+URZ], R4 ;  /* 0x00000004070075a7 */ /* 0x001064000800017f */
[----:B-1----:R-:W-:Y:S05]  /*94c0*/  @!P0 NANOSLEEP.SYNCS 0x989680 ;  /* 0x009896800000895d */ /* 0x002fea0003900000 */
[----:B------:R-:W1:Y:S02]  /*94d0*/  @!P0 SYNCS.PHASECHK.TRANS64 P0, [R7+URZ], R4 ;  /* 0x00000004070085a7 */ /* 0x000e64000800007f */
[----:B-1----:R-:W-:Y:S05]  /*94e0*/  @!P0 BRA `(.L_x_157) ;  /* 0xfffffffc00f08947 */ /* 0x002fea000383ffff */
[----:B------:R-:W-:Y:S05]  /*94f0*/  BRA `(.L_x_222) ;  /* 0xffffffe400947947 */ /* 0x000fea000383ffff */
.L_x_158:
[----:B0-----:R0:W1:Y:S02]  /*9500*/  SYNCS.PHASECHK.TRANS64.TRYWAIT P0, [R6+URZ], R5 ;  /* 0x00000005060075a7 */ /* 0x001064000800017f */
[----:B-1----:R-:W-:Y:S05]  /*9510*/  @!P0 NANOSLEEP.SYNCS 0x989680 ;  /* 0x009896800000895d */ /* 0x002fea0003900000 */
[----:B------:R-:W1:Y:S02]  /*9520*/  @!P0 SYNCS.PHASECHK.TRANS64 P0, [R6+URZ], R5 ;  /* 0x00000005060085a7 */ /* 0x000e64000800007f */
[----:B-1----:R-:W-:Y:S05]  /*9530*/  @!P0 BRA `(.L_x_158) ;  /* 0xfffffffc00f08947 */ /* 0x002fea000383ffff */
[----:B------:R-:W-:Y:S05]  /*9540*/  BRA `(.L_x_223) ;  /* 0xffffffe400a47947 */ /* 0x000fea000383ffff */
.L_x_159:
[----:B0-----:R0:W1:Y:S02]  /*9550*/  SYNCS.PHASECHK.TRANS64.TRYWAIT P0, [R7+URZ], R4 ;  /* 0x00000004070075a7 */ /* 0x001064000800017f */
[----:B-1----:R-:W-:Y:S05]  /*9560*/  @!P0 NANOSLEEP.SYNCS 0x989680 ;  /* 0x009896800000895d */ /* 0x002fea0003900000 */
[----:B------:R-:W1:Y:S02]  /*9570*/  @!P0 SYNCS.PHASECHK.TRANS64 P0, [R7+URZ], R4 ;  /* 0x00000004070085a7 */ /* 0x000e64000800007f */
[----:B-1----:R-:W-:Y:S05]  /*9580*/  @!P0 BRA `(.L_x_159) ;  /* 0xfffffffc00f08947 */ /* 0x002fea000383ffff */
[----:B------:R-:W-:Y:S05]  /*9590*/  BRA `(.L_x_224) ;  /* 0xffffffe400b47947 */ /* 0x000fea000383ffff */
.L_x_160:
[----:B0-----:R0:W1:Y:S02]  /*95a0*/  SYNCS.PHASECHK.TRANS64.TRYWAIT P0, [R6+URZ], R5 ;  /* 0x00000005060075a7 */ /* 0x001064000800017f */
[----:B-1----:R-:W-:Y:S05]  /*95b0*/  @!P0 NANOSLEEP.SYNCS 0x989680 ;  /* 0x009896800000895d */ /* 0x002fea0003900000 */
[----:B------:R-:W1:Y:S02]  /*95c0*/  @!P0 SYNCS.PHASECHK.TRANS64 P0, [R6+URZ], R5 ;  /* 0x00000005060085a7 */ /* 0x000e64000800007f */
[----:B-1----:R-:W-:Y:S05]  /*95d0*/  @!P0 BRA `(.L_x_160) ;  /* 0xfffffffc00f08947 */ /* 0x002fea000383ffff */
[----:B------:R-:W-:Y:S05]  /*95e0*/  BRA `(.L_x_225) ;  /* 0xffffffe400c47947 */ /* 0x000fea000383ffff */
.L_x_161:
[----:B0-----:R0:W1:Y:S02]  /*95f0*/  SYNCS.PHASECHK.TRANS64.TRYWAIT P0, [R7+URZ], R4 ;  /* 0x00000004070075a7 */ /* 0x001064000800017f */
[----:B-1----:R-:W-:Y:S05]  /*9600*/  @!P0 NANOSLEEP.SYNCS 0x989680 ;  /* 0x009896800000895d */ /* 0x002fea0003900000 */
[----:B------:R-:W1:Y:S02]  /*9610*/  @!P0 SYNCS.PHASECHK.TRANS64 P0, [R7+URZ], R4 ;  /* 0x00000004070085a7 */ /* 0x000e64000800007f */
[----:B-1----:R-:W-:Y:S05]  /*9620*/  @!P0 BRA `(.L_x_161) ;  /* 0xfffffffc00f08947 */ /* 0x002fea000383ffff */
[----:B------:R-:W-:Y:S05]  /*9630*/  BRA `(.L_x_226) ;  /* 0xffffffe400d47947 */ /* 0x000fea000383ffff */
.L_x_162:
[----:B0-----:R0:W1:Y:S02]  /*9640*/  SYNCS.PHASECHK.TRANS64.TRYWAIT P0, [R6+URZ], R5 ;  /* 0x00000005060075a7 */ /* 0x001064000800017f */
[----:B-1----:R-:W-:Y:S05]  /*9650*/  @!P0 NANOSLEEP.SYNCS 0x989680 ;  /* 0x009896800000895d */ /* 0x002fea0003900000 */
[----:B------:R-:W1:Y:S02]  /*9660*/  @!P0 SYNCS.PHASECHK.TRANS64 P0, [R6+URZ], R5 ;  /* 0x00000005060085a7 */ /* 0x000e64000800007f */
[----:B-1----:R-:W-:Y:S05]  /*9670*/  @!P0 BRA `(.L_x_162) ;  /* 0xfffffffc00f08947 */ /* 0x002fea000383ffff */
[----:B------:R-:W-:Y:S05]  /*9680*/  BRA `(.L_x_227) ;  /* 0xffffffe400e47947 */ /* 0x000fea000383ffff */
.L_x_163:
[----:B0-----:R0:W1:Y:S02]  /*9690*/  SYNCS.PHASECHK.TRANS64.TRYWAIT P0, [R7+URZ], R4 ;  /* 0x00000004070075a7 */ /* 0x001064000800017f */
[----:B-1----:R-:W-:Y:S05]  /*96a0*/  @!P0 NANOSLEEP.SYNCS 0x989680 ;  /* 0x009896800000895d */ /* 0x002fea0003900000 */
[----:B------:R-:W1:Y:S02]  /*96b0*/  @!P0 SYNCS.PHASECHK.TRANS64 P0, [R7+URZ], R4 ;  /* 0x00000004070085a7 */ /* 0x000e64000800007f */
[----:B-1----:R-:W-:Y:S05]  /*96c0*/  @!P0 BRA `(.L_x_163) ;  /* 0xfffffffc00f08947 */ /* 0x002fea000383ffff */
[----:B------:R-:W-:Y:S05]  /*96d0*/  BRA `(.L_x_228) ;  /* 0xffffffe400f47947 */ /* 0x000fea000383ffff */
.L_x_164:
[----:B0-----:R0:W1:Y:S02]  /*96e0*/  SYNCS.PHASECHK.TRANS64.TRYWAIT P0, [R6+URZ], R5 ;  /* 0x00000005060075a7 */ /* 0x001064000800017f */
[----:B-1----:R-:W-:Y:S05]  /*96f0*/  @!P0 NANOSLEEP.SYNCS 0x989680 ;  /* 0x009896800000895d */ /* 0x002fea0003900000 */
[----:B------:R-:W1:Y:S02]  /*9700*/  @!P0 SYNCS.PHASECHK.TRANS64 P0, [R6+URZ], R5 ;  /* 0x00000005060085a7 */ /* 0x000e64000800007f */
[----:B-1----:R-:W-:Y:S05]  /*9710*/  @!P0 BRA `(.L_x_164) ;  /* 0xfffffffc00f08947 */ /* 0x002fea000383ffff */
[----:B------:R-:W-:Y:S05]  /*9720*/  BRA `(.L_x_229) ;  /* 0xffffffe800047947 */ /* 0x000fea000383ffff */
.L_x_165:
[----:B0-----:R0:W1:Y:S02]  /*9730*/  SYNCS.PHASECHK.TRANS64.TRYWAIT P0, [R7+URZ], R4 ;  /* 0x00000004070075a7 */ /* 0x001064000800017f */
[----:B-1----:R-:W-:Y:S05]  /*9740*/  @!P0 NANOSLEEP.SYNCS 0x989680 ;  /* 0x009896800000895d */ /* 0x002fea0003900000 */
[----:B------:R-:W1:Y:S02]  /*9750*/  @!P0 SYNCS.PHASECHK.TRANS64 P0, [R7+URZ], R4 ;  /* 0x00000004070085a7 */ /* 0x000e64000800007f */
[----:B-1----:R-:W-:Y:S05]  /*9760*/  @!P0 BRA `(.L_x_165) ;  /* 0xfffffffc00f08947 */ /* 0x002fea000383ffff */
[----:B------:R-:W-:Y:S05]  /*9770*/  BRA `(.L_x_230) ;  /* 0xffffffe800147947 */ /* 0x000fea000383ffff */
.L_x_166:
[----:B0-----:R0:W1:Y:S02]  /*9780*/  SYNCS.PHASECHK.TRANS64.TRYWAIT P0, [R6+URZ], R5 ;  /* 0x00000005060075a7 */ /* 0x001064000800017f */
[----:B-1----:R-:W-:Y:S05]  /*9790*/  @!P0 NANOSLEEP.SYNCS 0x989680 ;  /* 0x009896800000895d */ /* 0x002fea0003900000 */
[----:B------:R-:W1:Y:S02]  /*97a0*/  @!P0 SYNCS.PHASECHK.TRANS64 P0, [R6+URZ], R5 ;  /* 0x00000005060085a7 */ /* 0x000e64000800007f */
[----:B-1----:R-:W-:Y:S05]  /*97b0*/  @!P0 BRA `(.L_x_166) ;  /* 0xfffffffc00f08947 */ /* 0x002fea000383ffff */
[----:B------:R-:W-:Y:S05]  /*97c0*/  BRA `(.L_x_231) ;  /* 0xffffffe800247947 */ /* 0x000fea000383ffff */
.L_x_167:
[----:B0-----:R0:W1:Y:S02]  /*97d0*/  SYNCS.PHASECHK.TRANS64.TRYWAIT P0, [R7+URZ], R4 ;  /* 0x00000004070075a7 */ /* 0x001064000800017f */
[----:B-1----:R-:W-:Y:S05]  /*97e0*/  @!P0 NANOSLEEP.SYNCS 0x989680 ;  /* 0x009896800000895d */ /* 0x002fea0003900000 */
[----:B------:R-:W1:Y:S02]  /*97f0*/  @!P0 SYNCS.PHASECHK.TRANS64 P0, [R7+URZ], R4 ;  /* 0x00000004070085a7 */ /* 0x000e64000800007f */
[----:B-1----:R-:W-:Y:S05]  /*9800*/  @!P0 BRA `(.L_x_167) ;  /* 0xfffffffc00f08947 */ /* 0x002fea000383ffff */
[----:B------:R-:W-:Y:S05]  /*9810*/  BRA `(.L_x_232) ;  /* 0xffffffe800347947 */ /* 0x000fea000383ffff */
.L_x_168:
[----:B0-----:R0:W1:Y:S02]  /*9820*/  SYNCS.PHASECHK.TRANS64.TRYWAIT P0, [R6+URZ], R5 ;  /* 0x00000005060075a7 */ /* 0x001064000800017f */
[----:B-1----:R-:W-:Y:S05]  /*9830*/  @!P0 NANOSLEEP.SYNCS 0x989680 ;  /* 0x009896800000895d */ /* 0x002fea0003900000 */
[----:B------:R-:W1:Y:S02]  /*9840*/  @!P0 SYNCS.PHASECHK.TRANS64 P0, [R6+URZ], R5 ;  /* 0x00000005060085a7 */ /* 0x000e64000800007f */
[----:B-1----:R-:W-:Y:S05]  /*9850*/  @!P0 BRA `(.L_x_168) ;  /* 0xfffffffc00f08947 */ /* 0x002fea000383ffff */
[----:B------:R-:W-:Y:S05]  /*9860*/  BRA `(.L_x_233) ;  /* 0xffffffe800447947 */ /* 0x000fea000383ffff */
.L_x_169:
[----:B0-----:R0:W1:Y:S02]  /*9870*/  SYNCS.PHASECHK.TRANS64.TRYWAIT P0, [R7+URZ], R4 ;  /* 0x00000004070075a7 */ /* 0x001064000800017f */
[----:B-1----:R-:W-:Y:S05]  /*9880*/  @!P0 NANOSLEEP.SYNCS 0x989680 ;  /* 0x009896800000895d */ /* 0x002fea0003900000 */
[----:B------:R-:W1:Y:S02]  /*9890*/  @!P0 SYNCS.PHASECHK.TRANS64 P0, [R7+URZ], R4 ;  /* 0x00000004070085a7 */ /* 0x000e64000800007f */
[----:B-1----:R-:W-:Y:S05]  /*98a0*/  @!P0 BRA `(.L_x_169) ;  /* 0xfffffffc00f08947 */ /* 0x002fea000383ffff */
[----:B------:R-:W-:Y:S05]  /*98b0*/  BRA `(.L_x_234) ;  /* 0xffffffe800547947 */ /* 0x000fea000383ffff */
.L_x_170:
[----:B0-----:R0:W1:Y:S02]  /*98c0*/  SYNCS.PHASECHK.TRANS64.TRYWAIT P0, [R6+URZ], R5 ;  /* 0x00000005060075a7 */ /* 0x001064000800017f */
[----:B-1----:R-:W-:Y:S05]  /*98d0*/  @!P0 NANOSLEEP.SYNCS 0x989680 ;  /* 0x009896800000895d */ /* 0x002fea0003900000 */
[----:B------:R-:W1:Y:S02]  /*98e0*/  @!P0 SYNCS.PHASECHK.TRANS64 P0, [R6+URZ], R5 ;  /* 0x00000005060085a7 */ /* 0x000e64000800007f */
[----:B-1----:R-:W-:Y:S05]  /*98f0*/  @!P0 BRA `(.L_x_170) ;  /* 0xfffffffc00f08947 */ /* 0x002fea000383ffff */
[----:B------:R-:W-:Y:S05]  /*9900*/  BRA `(.L_x_235) ;  /* 0xffffffe800647947 */ /* 0x000fea000383ffff */
.L_x_171:
[----:B0-----:R0:W1:Y:S02]  /*9910*/  SYNCS.PHASECHK.TRANS64.TRYWAIT P0, [R7+URZ], R4 ;  /* 0x00000004070075a7 */ /* 0x001064000800017f */
[----:B-1----:R-:W-:Y:S05]  /*9920*/  @!P0 NANOSLEEP.SYNCS 0x989680 ;  /* 0x009896800000895d */ /* 0x002fea0003900000 */
[----:B------:R-:W1:Y:S02]  /*9930*/  @!P0 SYNCS.PHASECHK.TRANS64 P0, [R7+URZ], R4 ;  /* 0x00000004070085a7 */ /* 0x000e64000800007f */
[----:B-1----:R-:W-:Y:S05]  /*9940*/  @!P0 BRA `(.L_x_171) ;  /* 0xfffffffc00f08947 */ /* 0x002fea000383ffff */
[----:B------:R-:W-:Y:S05]  /*9950*/  BRA `(.L_x_236) ;  /* 0xffffffe800747947 */ /* 0x000fea000383ffff */
.L_x_172:
[----:B0-----:R0:W1:Y:S02]  /*9960*/  SYNCS.PHASECHK.TRANS64.TRYWAIT P0, [R6+URZ], R5 ;  /* 0x00000005060075a7 */ /* 0x001064000800017f */
[----:B-1----:R-:W-:Y:S05]  /*9970*/  @!P0 NANOSLEEP.SYNCS 0x989680 ;  /* 0x009896800000895d */ /* 0x002fea0003900000 */
[----:B------:R-:W1:Y:S02]  /*9980*/  @!P0 SYNCS.PHASECHK.TRANS64 P0, [R6+URZ], R5 ;  /* 0x00000005060085a7 */ /* 0x000e64000800007f */
[----:B-1----:R-:W-:Y:S05]  /*9990*/  @!P0 BRA `(.L_x_172) ;  /* 0xfffffffc00f08947 */ /* 0x002fea000383ffff */
[----:B------:R-:W-:Y:S05]  /*99a0*/  BRA `(.L_x_237) ;  /* 0xffffffe800847947 */ /* 0x000fea000383ffff */
.L_x_173:
[----:B0-----:R0:W1:Y:S02]  /*99b0*/  SYNCS.PHASECHK.TRANS64.TRYWAIT P0, [R7+URZ], R4 ;  /* 0x00000004070075a7 */ /* 0x001064000800017f */
[----:B-1----:R-:W-:Y:S05]  /*99c0*/  @!P0 NANOSLEEP.SYNCS 0x989680 ;  /* 0x009896800000895d */ /* 0x002fea0003900000 */
[----:B------:R-:W1:Y:S02]  /*99d0*/  @!P0 SYNCS.PHASECHK.TRANS64 P0, [R7+URZ], R4 ;  /* 0x00000004070085a7 */ /* 0x000e64000800007f */
[----:B-1----:R-:W-:Y:S05]  /*99e0*/  @!P0 BRA `(.L_x_173) ;  /* 0xfffffffc00f08947 */ /* 0x002fea000383ffff */
[----:B------:R-:W-:Y:S05]  /*99f0*/  BRA `(.L_x_238) ;  /* 0xffffffe800947947 */ /* 0x000fea000383ffff */
.L_x_174:
[----:B0-----:R0:W1:Y:S02]  /*9a00*/  SYNCS.PHASECHK.TRANS64.TRYWAIT P0, [R6+URZ], R5 ;  /* 0x00000005060075a7 */ /* 0x001064000800017f */
[----:B-1----:R-:W-:Y:S05]  /*9a10*/  @!P0 NANOSLEEP.SYNCS 0x989680 ;  /* 0x009896800000895d */ /* 0x002fea0003900000 */
[----:B------:R-:W1:Y:S02]  /*9a20*/  @!P0 SYNCS.PHASECHK.TRANS64 P0, [R6+URZ], R5 ;  /* 0x00000005060085a7 */ /* 0x000e64000800007f */
[----:B-1----:R-:W-:Y:S05]  /*9a30*/  @!P0 BRA `(.L_x_174) ;  /* 0xfffffffc00f08947 */ /* 0x002fea000383ffff */
[----:B------:R-:W-:Y:S05]  /*9a40*/  BRA `(.L_x_239) ;  /* 0xffffffe800a47947 */ /* 0x000fea000383ffff */
.L_x_175:
[----:B0-----:R0:W1:Y:S02]  /*9a50*/  SYNCS.PHASECHK.TRANS64.TRYWAIT P0, [R7+URZ], R4 ;  /* 0x00000004070075a7 */ /* 0x001064000800017f */
[----:B-1----:R-:W-:Y:S05]  /*9a60*/  @!P0 NANOSLEEP.SYNCS 0x989680 ;  /* 0x009896800000895d */ /* 0x002fea0003900000 */
[----:B------:R-:W1:Y:S02]  /*9a70*/  @!P0 SYNCS.PHASECHK.TRANS64 P0, [R7+URZ], R4 ;  /* 0x00000004070085a7 */ /* 0x000e64000800007f */
[----:B-1----:R-:W-:Y:S05]  /*9a80*/  @!P0 BRA `(.L_x_175) ;  /* 0xfffffffc00f08947 */ /* 0x002fea000383ffff */
[----:B------:R-:W-:Y:S05]  /*9a90*/  BRA `(.L_x_240) ;  /* 0xffffffe800b47947 */ /* 0x000fea000383ffff */
.L_x_176:
[----:B0-----:R0:W1:Y:S02]  /*9aa0*/  SYNCS.PHASECHK.TRANS64.TRYWAIT P0, [R6+URZ], R5 ;  /* 0x00000005060075a7 */ /* 0x001064000800017f */
[----:B-1----:R-:W-:Y:S05]  /*9ab0*/  @!P0 NANOSLEEP.SYNCS 0x989680 ;  /* 0x009896800000895d */ /* 0x002fea0003900000 */
[----:B------:R-:W1:Y:S02]  /*9ac0*/  @!P0 SYNCS.PHASECHK.TRANS64 P0, [R6+URZ], R5 ;  /* 0x00000005060085a7 */ /* 0x000e64000800007f */
[----:B-1----:R-:W-:Y:S05]  /*9ad0*/  @!P0 BRA `(.L_x_176) ;  /* 0xfffffffc00f08947 */ /* 0x002fea000383ffff */
[----:B------:R-:W-:Y:S05]  /*9ae0*/  BRA `(.L_x_241) ;  /* 0xffffffe800c47947 */ /* 0x000fea000383ffff */
.L_x_177:
[----:B0-----:R0:W1:Y:S02]  /*9af0*/  SYNCS.PHASECHK.TRANS64.TRYWAIT P0, [R7+URZ], R4 ;  /* 0x00000004070075a7 */ /* 0x001064000800017f */
[----:B-1----:R-:W-:Y:S05]  /*9b00*/  @!P0 NANOSLEEP.SYNCS 0x989680 ;  /* 0x009896800000895d */ /* 0x002fea0003900000 */
[----:B------:R-:W1:Y:S02]  /*9b10*/  @!P0 SYNCS.PHASECHK.TRANS64 P0, [R7+URZ], R4 ;  /* 0x00000004070085a7 */ /* 0x000e64000800007f */
[----:B-1----:R-:W-:Y:S05]  /*9b20*/  @!P0 BRA `(.L_x_177) ;  /* 0xfffffffc00f08947 */ /* 0x002fea000383ffff */
[----:B------:R-:W-:Y:S05]  /*9b30*/  BRA `(.L_x_242) ;  /* 0xffffffe800d47947 */ /* 0x000fea000383ffff */
.L_x_178:
[----:B-1----:R1:W2:Y:S02]  /*9b40*/  SYNCS.PHASECHK.TRANS64.TRYWAIT P0, [R6+URZ], R5 ;  /* 0x00000005060075a7 */ /* 0x0022a4000800017f */
[----:B--2---:R-:W-:Y:S05]  /*9b50*/  @!P0 NANOSLEEP.SYNCS 0x989680 ;  /* 0x009896800000895d */ /* 0x004fea0003900000 */
[----:B------:R-:W2:Y:S02]  /*9b60*/  @!P0 SYNCS.PHASECHK.TRANS64 P0, [R6+URZ], R5 ;  /* 0x00000005060085a7 */ /* 0x000ea4000800007f */
[----:B--2---:R-:W-:Y:S05]  /*9b70*/  @!P0 BRA `(.L_x_178) ;  /* 0xfffffffc00f08947 */ /* 0x004fea000383ffff */
[----:B------:R-:W-:Y:S05]  /*9b80*/  BRA `(.L_x_243) ;  /* 0xffffffe800dc7947 */ /* 0x000fea000383ffff */
.L_x_244:
[----:B------:R-:W-:-:S00]  /*9b90*/  BRA `(.L_x_244) ;  /* 0xfffffffc00fc7947 */ /* 0x000fc0000383ffff */
[----:B------:R-:W-:-:S00]  /*9ba0*/  NOP ;  /* 0x0000000000007918 */ /* 0x000fc00000000000 */
        /* <DEDUP_REMOVED lines=13> */
.L_x_245:


//--------------------- .nv.shared._ZN7cutlass13device_kernelINS_4gemm6kernel13GemmUniversalIN4cute5tupleIJiiiiEEENS1_10collective13CollectiveMmaINS1_37MainloopSm90TmaGmmaWarpSpecializedFP8ILi56ENS5_IJNS4_1CILi1EEESB_SB_EEENS1_32KernelTmaWarpSpecializedPingpongEEENS5_IJNSA_ILi64EEESF_NSA_ILi32EEEEEENS_12float_e5m2_tENS5_IJlSB_lEEENS_12float_e4m3_tESJ_NS4_8TiledMMAINS4_8MMA_AtomIJNS4_4SM904GMMA30MMA_64x64x32_F32E5M2E4M3_SS_TNILNSO_7ScaleInE1ELSQ_1EEEEEENS4_6LayoutISC_NS5_IJNSA_ILi0EEESU_SU_EEEEENS5_IJNS4_10UnderscoreESX_SX_EEEEENS4_13SM90_TMA_LOADENS4_14ComposedLayoutINS4_7SwizzleILi1ELi4ELi3EEENS4_18smem_ptr_flag_bitsILi8EEENST_INS5_IJNSA_ILi8EEESG_EEENS5_IJSG_SB_EEEEEEEvNS4_8identityES10_S1A_vS1B_EENS_8epilogue10collective6detail29Sm90TmaWarpSpecializedAdapterINS1E_15DefaultEpilogueISI_SJ_SJ_NS1D_6thread17LinearCombinationISI_Li1EffLNS1I_9ScaleType4KindE0ELNS_15FloatRoundStyleE2ESI_EENS1_15EpilogueDefaultEEEEEvvEEEEvNT_6ParamsE --------------------------
	.section	.nv.shared._ZN7cutlass13device_kernelINS_4gemm6kernel13GemmUniversalIN4cute5tupleIJiiiiEEENS1_10collective13CollectiveMmaINS1_37MainloopSm90TmaGmmaWarpSpecializedFP8ILi56ENS5_IJNS4_1CILi1EEESB_SB_EEENS1_32KernelTmaWarpSpecializedPingpongEEENS5_IJNSA_ILi64EEESF_NSA_ILi32EEEEEENS_12float_e5m2_tENS5_IJlSB_lEEENS_12float_e4m3_tESJ_NS4_8TiledMMAINS4_8MMA_AtomIJNS4_4SM904GMMA30MMA_64x64x32_F32E5M2E4M3_SS_TNILNSO_7ScaleInE1ELSQ_1EEEEEENS4_6LayoutISC_NS5_IJNSA_ILi0EEESU_SU_EEEEENS5_IJNS4_10UnderscoreESX_SX_EEEEENS4_13SM90_TMA_LOADENS4_14ComposedLayoutINS4_7SwizzleILi1ELi4ELi3EEENS4_18smem_ptr_flag_bitsILi8EEENST_INS5_IJNSA_ILi8EEESG_EEENS5_IJSG_SB_EEEEEEEvNS4_8identityES10_S1A_vS1B_EENS_8epilogue10collective6detail29Sm90TmaWarpSpecializedAdapterINS1E_15DefaultEpilogueISI_SJ_SJ_NS1D_6thread17LinearCombinationISI_Li1EffLNS1I_9ScaleType4KindE0ELNS_15FloatRoundStyleE2ESI_EENS1_15EpilogueDefaultEEEEEvvEEEEvNT_6ParamsE,"aw",@nobits
	.sectionflags	@""
	.align	16
	.zero		1024


//--------------------- .nv.shared.reserved.0     --------------------------
	.section	.nv.shared.reserved.0,"aw",@nobits
	.weak		__nv_reservedSMEM_offset_0_alias
	.size		__nv_reservedSMEM_offset_0_alias, 0, 0
	.other		__nv_reservedSMEM_offset_0_alias,@"STO_CUDA_RESERVED_SHARED STV_DEFAULT"
__nv_reservedSMEM_offset_0_alias:
	.zero		0


//--------------------- .nv.global                --------------------------
	.section	.nv.global,"aw",@nobits
.nv.global:
	.type		_ZN40_INTERNAL_d7b605b5_4_k_cu_ff479f43_180954cute1_E,@object
	.size		_ZN40_INTERNAL_d7b605b5_4_k_cu_ff479f43_180954cute1_E,(_ZN40_INTERNAL_d7b605b5_4_k_cu_ff479f43_180954cuda3std3__45__cpo6cbeginE - _ZN40_INTERNAL_d7b605b5_4_k_cu_ff479f43_180954cute1_E)
_ZN40_INTERNAL_d7b605b5_4_k_cu_ff479f43_180954cute1_E:
	.zero		1
	.type		_ZN40_INTERNAL_d7b605b5_4_k_cu_ff479f43_180954cuda3std3__45__cpo6cbeginE,@object
	.size		_ZN40_INTERNAL_d7b605b5_4_k_cu_ff479f43_180954cuda3std3__45__cpo6cbeginE,(_ZN40_INTERNAL_d7b605b5_4_k_cu_ff479f43_180954cuda3std3__48in_placeE - _ZN40_INTERNAL_d7b605b5_4_k_cu_ff479f43_180954cuda3std3__45__cpo6cbeginE)
_ZN40_INTERNAL_d7b605b5_4_k_cu_ff479f43_180954cuda3std3__45__cpo6cbeginE:
	.zero		1
	.type		_ZN40_INTERNAL_d7b605b5_4_k_cu_ff479f43_180954cuda3std3__48in_placeE,@object
	.size		_ZN40_INTERNAL_d7b605b5_4_k_cu_ff479f43_180954cuda3std3__48in_placeE,(_ZN40_INTERNAL_d7b605b5_4_k_cu_ff479f43_180954cuda3std6ranges3__45__cpo9iter_moveE - _ZN40_INTERNAL_d7b605b5_4_k_cu_ff479f43_180954cuda3std3__48in_placeE)
_ZN40_INTERNAL_d7b605b5_4_k_cu_ff479f43_180954cuda3std3__48in_placeE:
	.zero		1
	.type		_ZN40_INTERNAL_d7b605b5_4_k_cu_ff479f43_180954cuda3std6ranges3__45__cpo9iter_moveE,@object
	.size		_ZN40_INTERNAL_d7b605b5_4_k_cu_ff479f43_180954cuda3std6ranges3__45__cpo9iter_moveE,(_ZN40_INTERNAL_d7b605b5_4_k_cu_ff479f43_180954cuda3std3__45__cpo5beginE - _ZN40_INTERNAL_d7b605b5_4_k_cu_ff479f43_180954cuda3std6ranges3__45__cpo9iter_moveE)
_ZN40_INTERNAL_d7b605b5_4_k_cu_ff479f43_180954cuda3std6ranges3__45__cpo9iter_moveE:
	.zero		1
	.type		_ZN40_INTERNAL_d7b605b5_4_k_cu_ff479f43_180954cuda3std3__45__cpo5beginE,@object
	.size		_ZN40_INTERNAL_d7b605b5_4_k_cu_ff479f43_180954cuda3std3__45__cpo5beginE,(_ZN40_INTERNAL_d7b605b5_4_k_cu_ff479f43_180954cuda3std3__442_GLOBAL__N__d7b605b5_4_k_cu_ff479f43_180956ignoreE - _ZN40_INTERNAL_d7b605b5_4_k_cu_ff479f43_180954cuda3std3__45__cpo5beginE)
_ZN40_INTERNAL_d7b605b5_4_k_cu_ff479f43_180954cuda3std3__45__cpo5beginE:
	.zero		1
	.type		_ZN40_INTERNAL_d7b605b5_4_k_cu_ff479f43_180954cuda3std3__442_GLOBAL__N__d7b605b5_4_k_cu_ff479f43_180956ignoreE,@object
	.size		_ZN40_INTERNAL_d7b605b5_4_k_cu_ff479f43_180954cuda3std3__442_GLOBAL__N__d7b605b5_4_k_cu_ff479f43_180956ignoreE,(_ZN40_INTERNAL_d7b605b5_4_k_cu_ff479f43_180954cute7productE - _ZN40_INTERNAL_d7b605b5_4_k_cu_ff479f43_180954cuda3std3__442_GLOBAL__N__d7b605b5_4_k_cu_ff479f43_180956ignoreE)
_ZN40_INTERNAL_d7b605b5_4_k_cu_ff479f43_180954cuda3std3__442_GLOBAL__N__d7b605b5_4_k_cu_ff479f43_180956ignoreE:
	.zero		1
	.type		_ZN40_INTERNAL_d7b605b5_4_k_cu_ff479f43_180954cute7productE,@object
	.size		_ZN40_INTERNAL_d7b605b5_4_k_cu_ff479f43_180954cute7productE,(_ZN40_INTERNAL_d7b605b5_4_k_cu_ff479f43_180954cuda3std3__45__cpo3endE - _ZN40_INTERNAL_d7b605b5_4_k_cu_ff479f43_180954cute7productE)
_ZN40_INTERNAL_d7b605b5_4_k_cu_ff479f43_180954cute7productE:
	.zero		1
	.type		_ZN40_INTERNAL_d7b605b5_4_k_cu_ff479f43_180954cuda3std3__45__cpo3endE,@object
	.size		_ZN40_INTERNAL_d7b605b5_4_k_cu_ff479f43_180954cuda3std3__45__cpo3endE,(_ZN40_INTERNAL_d7b605b5_4_k_cu_ff479f43_180954cuda3std3__419piecewise_constructE - _ZN40_INTERNAL_d7b605b5_4_k_cu_ff479f43_180954cuda3std3__45__cpo3endE)
_ZN40_INTERNAL_d7b605b5_4_k_cu_ff479f43_180954cuda3std3__45__cpo3endE:
	.zero		1
	.type		_ZN40_INTERNAL_d7b605b5_4_k_cu_ff479f43_180954cuda3std3__419piecewise_constructE,@object
	.size		_ZN40_INTERNAL_d7b605b5_4_k_cu_ff479f43_180954cuda3std3__419piecewise_constructE,(_ZN40_INTERNAL_d7b605b5_4_k_cu_ff479f43_180954cuda3std3__45__cpo4cendE - _ZN40_INTERNAL_d7b605b5_4_k_cu_ff479f43_180954cuda3std3__419piecewise_constructE)
_ZN40_INTERNAL_d7b605b5_4_k_cu_ff479f43_180954cuda3std3__419piecewise_constructE:
	.zero		1
	.type		_ZN40_INTERNAL_d7b605b5_4_k_cu_ff479f43_180954cuda3std3__45__cpo4cendE,@object
	.size		_ZN40_INTERNAL_d7b605b5_4_k_cu_ff479f43_180954cuda3std3__45__cpo4cendE,(_ZN40_INTERNAL_d7b605b5_4_k_cu_ff479f43_180954cuda3std6ranges3__45__cpo4swapE - _ZN40_INTERNAL_d7b605b5_4_k_cu_ff479f43_180954cuda3std3__45__cpo4cendE)
_ZN40_INTERNAL_d7b605b5_4_k_cu_ff479f43_180954cuda3std3__45__cpo4cendE:
	.zero		1
	.type		_ZN40_INTERNAL_d7b605b5_4_k_cu_ff479f43_180954cuda3std6ranges3__45__cpo4swapE,@object
	.size		_ZN40_INTERNAL_d7b605b5_4_k_cu_ff479f43_180954cuda3std6ranges3__45__cpo4swapE,(.L_7 - _ZN40_INTERNAL_d7b605b5_4_k_cu_ff479f43_180954cuda3std6ranges3__45__cpo4swapE)
_ZN40_INTERNAL_d7b605b5_4_k_cu_ff479f43_180954cuda3std6ranges3__45__cpo4swapE:
	.zero		1
.L_7:


//--------------------- .nv.constant0._ZN7cutlass13device_kernelINS_4gemm6kernel13GemmUniversalIN4cute5tupleIJiiiiEEENS1_10collective13CollectiveMmaINS1_37MainloopSm90TmaGmmaWarpSpecializedFP8ILi56ENS5_IJNS4_1CILi1EEESB_SB_EEENS1_32KernelTmaWarpSpecializedPingpongEEENS5_IJNSA_ILi64EEESF_NSA_ILi32EEEEEENS_12float_e5m2_tENS5_IJlSB_lEEENS_12float_e4m3_tESJ_NS4_8TiledMMAINS4_8MMA_AtomIJNS4_4SM904GMMA30MMA_64x64x32_F32E5M2E4M3_SS_TNILNSO_7ScaleInE1ELSQ_1EEEEEENS4_6LayoutISC_NS5_IJNSA_ILi0EEESU_SU_EEEEENS5_IJNS4_10UnderscoreESX_SX_EEEEENS4_13SM90_TMA_LOADENS4_14ComposedLayoutINS4_7SwizzleILi1ELi4ELi3EEENS4_18smem_ptr_flag_bitsILi8EEENST_INS5_IJNSA_ILi8EEESG_EEENS5_IJSG_SB_EEEEEEEvNS4_8identityES10_S1A_vS1B_EENS_8epilogue10collective6detail29Sm90TmaWarpSpecializedAdapterINS1E_15DefaultEpilogueISI_SJ_SJ_NS1D_6thread17LinearCombinationISI_Li1EffLNS1I_9ScaleType4KindE0ELNS_15FloatRoundStyleE2ESI_EENS1_15EpilogueDefaultEEEEEvvEEEEvNT_6ParamsE --------------------------
	.section	.nv.constant0._ZN7cutlass13device_kernelINS_4gemm6kernel13GemmUniversalIN4cute5tupleIJiiiiEEENS1_10collective13CollectiveMmaINS1_37MainloopSm90TmaGmmaWarpSpecializedFP8ILi56ENS5_IJNS4_1CILi1EEESB_SB_EEENS1_32KernelTmaWarpSpecializedPingpongEEENS5_IJNSA_ILi64EEESF_NSA_ILi32EEEEEENS_12float_e5m2_tENS5_IJlSB_lEEENS_12float_e4m3_tESJ_NS4_8TiledMMAINS4_8MMA_AtomIJNS4_4SM904GMMA30MMA_64x64x32_F32E5M2E4M3_SS_TNILNSO_7ScaleInE1ELSQ_1EEEEEENS4_6LayoutISC_NS5_IJNSA_ILi0EEESU_SU_EEEEENS5_IJNS4_10UnderscoreESX_SX_EEEEENS4_13SM90_TMA_LOADENS4_14ComposedLayoutINS4_7SwizzleILi1ELi4ELi3EEENS4_18smem_ptr_flag_bitsILi8EEENST_INS5_IJNSA_ILi8EEESG_EEENS5_IJSG_SB_EEEEEEEvNS4_8identityES10_S1A_vS1B_EENS_8epilogue10collective6detail29Sm90TmaWarpSpecializedAdapterINS1E_15DefaultEpilogueISI_SJ_SJ_NS1D_6thread17LinearCombinationISI_Li1EffLNS1I_9ScaleType4KindE0ELNS_15FloatRoundStyleE2ESI_EENS1_15EpilogueDefaultEEEEEvvEEEEvNT_6ParamsE,"a",@progbits
	.sectionflags	@""
	.align	4
.nv.constant0._ZN7cutlass13device_kernelINS_4gemm6kernel13GemmUniversalIN4cute5tupleIJiiiiEEENS1_10collective13CollectiveMmaINS1_37MainloopSm90TmaGmmaWarpSpecializedFP8ILi56ENS5_IJNS4_1CILi1EEESB_SB_EEENS1_32KernelTmaWarpSpecializedPingpongEEENS5_IJNSA_ILi64EEESF_NSA_ILi32EEEEEENS_12float_e5m2_tENS5_IJlSB_lEEENS_12float_e4m3_tESJ_NS4_8TiledMMAINS4_8MMA_AtomIJNS4_4SM904GMMA30MMA_64x64x32_F32E5M2E4M3_SS_TNILNSO_7ScaleInE1ELSQ_1EEEEEENS4_6LayoutISC_NS5_IJNSA_ILi0EEESU_SU_EEEEENS5_IJNS4_10UnderscoreESX_SX_EEEEENS4_13SM90_TMA_LOADENS4_14ComposedLayoutINS4_7SwizzleILi1ELi4ELi3EEENS4_18smem_ptr_flag_bitsILi8EEENST_INS5_IJNSA_ILi8EEESG_EEENS5_IJSG_SB_EEEEEEEvNS4_8identityES10_S1A_vS1B_EENS_8epilogue10collective6detail29Sm90TmaWarpSpecializedAdapterINS1E_15DefaultEpilogueISI_SJ_SJ_NS1D_6thread17LinearCombinationISI_Li1EffLNS1I_9ScaleType4KindE0ELNS_15FloatRoundStyleE2ESI_EENS1_15EpilogueDefaultEEEEEvvEEEEvNT_6ParamsE:
	.zero		1664


//--------------------- SYMBOLS --------------------------

	.type		.nv.reservedSmem.offset0,@object
	.size		.nv.reservedSmem.offset0,0x4
